	.target	sm_90a

	.elftype	@"ET_EXEC"


//--------------------- .note.nv.tkinfo           --------------------------
	.section	.note.nv.tkinfo,"",@"SHT_NOTE"
	.sectionflags	@"SHF_NOTE_NV_TKINFO"
	.tkinfo
        /*0018*/ 	.word	0x00000002
        /*0030*/ 	.string	""
        /*0030*/ 	.string	"ptxas"
        /*0030*/ 	.string	"Cuda compilation tools, release 13.0, V13.0.88"
        /*0030*/ 	.string	"Build cuda_13.0.r13.0/compiler.36424714_0"
        /*0030*/ 	.string	"-v  -suppress-debug-info  -lineinfo  -arch sm_90a "



//--------------------- .note.nv.cuinfo           --------------------------
	.section	.note.nv.cuinfo,"",@"SHT_NOTE"
	.sectionflags	@"SHF_NOTE_NV_CUINFO"
        /*0018*/ 	.short	0x0002
        /*001a*/ 	.short	0x005a
        /*001c*/ 	.short	0x0082
	.zero		2


//--------------------- .nv.info                  --------------------------
	.section	.nv.info,"",@"SHT_CUDA_INFO"
	.align	4


	//----- nvinfo : EIATTR_REGCOUNT
	.align		4
        /*0000*/ 	.byte	0x04, 0x2f
        /*0002*/ 	.short	(.L_1 - .L_0)
	.align		4
.L_0:
        /*0004*/ 	.word	index@(gluon_wgmma)
        /*0008*/ 	.word	0x000000ff


	//----- nvinfo : EIATTR_FRAME_SIZE
	.align		4
.L_1:
        /*000c*/ 	.byte	0x04, 0x11
        /*000e*/ 	.short	(.L_3 - .L_2)
	.align		4
.L_2:
        /*0010*/ 	.word	index@(gluon_wgmma)
        /*0014*/ 	.word	0x00000270


	//----- nvinfo : EIATTR_MIN_STACK_SIZE
	.align		4
.L_3:
        /*0018*/ 	.byte	0x04, 0x12
        /*001a*/ 	.short	(.L_5 - .L_4)
	.align		4
.L_4:
        /*001c*/ 	.word	index@(gluon_wgmma)
        /*0020*/ 	.word	0x00000270
.L_5:


//--------------------- .nv.compat                --------------------------
	.section	.nv.compat,"",@"SHT_CUDA_COMPAT_INFO"
	.align	4
        /*0000*/ 	.byte	0x02, 0x09, 0x01, 0x00, 0x02, 0x02, 0x04, 0x00, 0x02, 0x05, 0x05, 0x00, 0x03, 0x07, 0x01, 0x01
        /*0010*/ 	.byte	0x02, 0x03, 0x03, 0x00, 0x02, 0x06, 0x01, 0x00, 0x04, 0x0b, 0x08, 0x00, 0x00, 0x00, 0x00, 0x00
        /*0020*/ 	.byte	0x00, 0x00, 0x00, 0x00


//--------------------- .nv.info.gluon_wgmma      --------------------------
	.section	.nv.info.gluon_wgmma,"",@"SHT_CUDA_INFO"
	.sectionflags	@""
	.align	4


	//----- nvinfo : EIATTR_CUDA_API_VERSION
	.align		4
        /*0000*/ 	.byte	0x04, 0x37
        /*0002*/ 	.short	(.L_7 - .L_6)
.L_6:
        /*0004*/ 	.word	0x00000082


	//----- nvinfo : EIATTR_KPARAM_INFO
	.align		4
.L_7:
        /*0008*/ 	.byte	0x04, 0x17
        /*000a*/ 	.short	(.L_9 - .L_8)
.L_8:
        /*000c*/ 	.word	0x00000000
        /*0010*/ 	.short	0x000a
        /*0012*/ 	.short	0x0048
        /*0014*/ 	.byte	0x00, 0xf4, 0x21, 0x00


	//----- nvinfo : EIATTR_KPARAM_INFO
	.align		4
.L_9:
        /*0018*/ 	.byte	0x04, 0x17
        /*001a*/ 	.short	(.L_11 - .L_10)
.L_10:
        /*001c*/ 	.word	0x00000000
        /*0020*/ 	.short	0x0009
        /*0022*/ 	.short	0x0040
        /*0024*/ 	.byte	0x00, 0xf4, 0x21, 0x00


	//----- nvinfo : EIATTR_KPARAM_INFO
	.align		4
.L_11:
        /*0028*/ 	.byte	0x04, 0x17
        /*002a*/ 	.short	(.L_13 - .L_12)
.L_12:
        /*002c*/ 	.word	0x00000000
        /*0030*/ 	.short	0x0008
        /*0032*/ 	.short	0x0038
        /*0034*/ 	.byte	0x00, 0xf0, 0x21, 0x00


	//----- nvinfo : EIATTR_KPARAM_INFO
	.align		4
.L_13:
        /*0038*/ 	.byte	0x04, 0x17
        /*003a*/ 	.short	(.L_15 - .L_14)
.L_14:
        /*003c*/ 	.word	0x00000000
        /*0040*/ 	.short	0x0007
        /*0042*/ 	.short	0x0030
        /*0044*/ 	.byte	0x00, 0xf0, 0x21, 0x00


	//----- nvinfo : EIATTR_KPARAM_INFO
	.align		4
.L_15:
        /*0048*/ 	.byte	0x04, 0x17
        /*004a*/ 	.short	(.L_17 - .L_16)
.L_16:
        /*004c*/ 	.word	0x00000000
        /*0050*/ 	.short	0x0006
        /*0052*/ 	.short	0x0028
        /*0054*/ 	.byte	0x00, 0xf0, 0x21, 0x00


	//----- nvinfo : EIATTR_KPARAM_INFO
	.align		4
.L_17:
        /*0058*/ 	.byte	0x04, 0x17
        /*005a*/ 	.short	(.L_19 - .L_18)
.L_18:
        /*005c*/ 	.word	0x00000000
        /*0060*/ 	.short	0x0005
        /*0062*/ 	.short	0x0020
        /*0064*/ 	.byte	0x00, 0xf0, 0x11, 0x00


	//----- nvinfo : EIATTR_KPARAM_INFO
	.align		4
.L_19:
        /*0068*/ 	.byte	0x04, 0x17
        /*006a*/ 	.short	(.L_21 - .L_20)
.L_20:
        /*006c*/ 	.word	0x00000000
        /*0070*/ 	.short	0x0004
        /*0072*/ 	.short	0x001c
        /*0074*/ 	.byte	0x00, 0xf0, 0x11, 0x00


	//----- nvinfo : EIATTR_KPARAM_INFO
	.align		4
.L_21:
        /*0078*/ 	.byte	0x04, 0x17
        /*007a*/ 	.short	(.L_23 - .L_22)
.L_22:
        /*007c*/ 	.word	0x00000000
        /*0080*/ 	.short	0x0003
        /*0082*/ 	.short	0x0018
        /*0084*/ 	.byte	0x00, 0xf0, 0x11, 0x00


	//----- nvinfo : EIATTR_KPARAM_INFO
	.align		4
.L_23:
        /*0088*/ 	.byte	0x04, 0x17
        /*008a*/ 	.short	(.L_25 - .L_24)
.L_24:
        /*008c*/ 	.word	0x00000000
        /*0090*/ 	.short	0x0002
        /*0092*/ 	.short	0x0010
        /*0094*/ 	.byte	0x00, 0xf4, 0x21, 0x00


	//----- nvinfo : EIATTR_KPARAM_INFO
	.align		4
.L_25:
        /*0098*/ 	.byte	0x04, 0x17
        /*009a*/ 	.short	(.L_27 - .L_26)
.L_26:
        /*009c*/ 	.word	0x00000000
        /*00a0*/ 	.short	0x0001
        /*00a2*/ 	.short	0x0008
        /*00a4*/ 	.byte	0x00, 0xf4, 0x21, 0x00


	//----- nvinfo : EIATTR_KPARAM_INFO
	.align		4
.L_27:
        /*00a8*/ 	.byte	0x04, 0x17
        /*00aa*/ 	.short	(.L_29 - .L_28)
.L_28:
        /*00ac*/ 	.word	0x00000000
        /*00b0*/ 	.short	0x0000
        /*00b2*/ 	.short	0x0000
        /*00b4*/ 	.byte	0x00, 0xf4, 0x21, 0x00


	//----- nvinfo : EIATTR_SPARSE_MMA_MASK
	.align		4
.L_29:
        /*00b8*/ 	.byte	0x03, 0x50
        /*00ba*/ 	.short	0x0000


	//----- nvinfo : EIATTR_MAXREG_COUNT
	.align		4
        /*00bc*/ 	.byte	0x03, 0x1b
        /*00be*/ 	.short	0x00ff


	//----- nvinfo : EIATTR_NUM_BARRIERS
	.align		4
        /*00c0*/ 	.byte	0x02, 0x4c
        /*00c2*/ 	.byte	0x01
	.zero		1


	//----- nvinfo : EIATTR_ANNOTATIONS
	.align		4
        /*00c4*/ 	.byte	0x04, 0x55
        /*00c6*/ 	.short	(.L_31 - .L_30)


	//   ....[0]....
.L_30:
        /*00c8*/ 	.word	0x00000001
        /*00cc*/ 	.byte	0xa0, 0x10, 0x00, 0x00, 0x01, 0x00, 0x00, 0x00, 0xf0, 0x11, 0x00, 0x00, 0x01, 0x00, 0x00, 0x00
        /* <DEDUP_REMOVED lines=272> */
        /*11dc*/ 	.byte	0x10, 0x43, 0x00, 0x00, 0x01, 0x00, 0x00, 0x00, 0x20, 0x43, 0x00, 0x00


	//----- nvinfo : EIATTR_MERCURY_ISA_VERSION
	.align		4
.L_31:
        /*11e8*/ 	.byte	0x03, 0x5f
        /*11ea*/ 	.short	0x0101


	//----- nvinfo : EIATTR_INT_WARP_WIDE_INSTR_OFFSETS
	.align		4
        /*11ec*/ 	.byte	0x04, 0x31
        /*11ee*/ 	.short	(.L_33 - .L_32)


	//   ....[0]....
.L_32:
        /*11f0*/ 	.word	0x00001220


	//   ....[1]....
        /*11f4*/ 	.word	0x00001240


	//   ....[2]....
        /*11f8*/ 	.word	0x00001260


	//   ....[3]....
        /*11fc*/ 	.word	0x00001340


	//   ....[4]....
        /*1200*/ 	.word	0x00002c40


	//   ....[5]....
        /*1204*/ 	.word	0x00002c50


	//   ....[6]....
        /*1208*/ 	.word	0x00002cc0


	//   ....[7]....
        /*120c*/ 	.word	0x00002cd0


	//   ....[8]....
        /*1210*/ 	.word	0x00004b20


	//   ....[9]....
        /*1214*/ 	.word	0x00004b30


	//----- nvinfo : EIATTR_COOP_GROUP_MASK_REGIDS
	.align		4
.L_33:
        /*1218*/ 	.byte	0x04, 0x29
        /*121a*/ 	.short	(.L_35 - .L_34)


	//   ....[0]....
.L_34:
        /*121c*/ 	.word	0xffffffff


	//   ....[1]....
        /*1220*/ 	.word	0xffffffff


	//   ....[2]....
        /*1224*/ 	.word	0xffffffff


	//----- nvinfo : EIATTR_COOP_GROUP_INSTR_OFFSETS
	.align		4
.L_35:
        /*1228*/ 	.byte	0x04, 0x28
        /*122a*/ 	.short	(.L_37 - .L_36)


	//   ....[0]....
.L_36:
        /*122c*/ 	.word	0x00000150


	//   ....[1]....
        /*1230*/ 	.word	0x000006f0


	//   ....[2]....
        /*1234*/ 	.word	0x00000cc0


	//----- nvinfo : EIATTR_MBARRIER_INSTR_OFFSETS
	.align		4
.L_37:
        /*1238*/ 	.byte	0x04, 0x39
        /*123a*/ 	.short	(.L_39 - .L_38)


	//   ....[0]....
.L_38:
        /*123c*/ 	.word	0x00001be0
        /*1240*/ 	.word	0x000000ff
        /*1244*/ 	.word	0x00018000
        /*1248*/ 	.short	0x0100
        /*124a*/ 	.byte	0x18
	.zero		1


	//   ....[1]....
        /*124c*/ 	.word	0x00001d90
        /*1250*/ 	.word	0x000000ff
        /*1254*/ 	.word	0x00018008
        /*1258*/ 	.short	0x0100
        /*125a*/ 	.byte	0x18
	.zero		1


	//   ....[2]....
        /*125c*/ 	.word	0x00001f40
        /*1260*/ 	.word	0x000000ff
        /*1264*/ 	.word	0x00018010
        /*1268*/ 	.short	0x0100
        /*126a*/ 	.byte	0x18
	.zero		1


	//   ....[3]....
        /*126c*/ 	.word	0x00002d80
        /*1270*/ 	.word	0x000000ff
        /*1274*/ 	.word	0x00018000
        /*1278*/ 	.short	0x010a
        /*127a*/ 	.byte	0x12
	.zero		1


	//   ....[4]....
        /*127c*/ 	.word	0x00003a50
        /*1280*/ 	.word	0x000000ff
        /*1284*/ 	.word	0x00018000
        /*1288*/ 	.short	0x0108
        /*128a*/ 	.byte	0x18
	.zero		1


	//   ....[5]....
        /*128c*/ 	.word	0x00003ad0
        /*1290*/ 	.word	0x000000ff
        /*1294*/ 	.word	0x00018008
        /*1298*/ 	.short	0x0108
        /*129a*/ 	.byte	0x18
	.zero		1


	//   ....[6]....
        /*129c*/ 	.word	0x00003b50
        /*12a0*/ 	.word	0x000000ff
        /*12a4*/ 	.word	0x00018010
        /*12a8*/ 	.short	0x0108
        /*12aa*/ 	.byte	0x18
	.zero		1


	//   ....[7]....
        /*12ac*/ 	.word	0x00005500
        /*12b0*/ 	.word	0x000000ff
        /*12b4*/ 	.word	0x00018000
        /*12b8*/ 	.short	0x010a
        /*12ba*/ 	.byte	0x12
	.zero		1


	//----- nvinfo : EIATTR_NUM_MBARRIERS
	.align		4
.L_39:
        /*12bc*/ 	.byte	0x03, 0x38
        /*12be*/ 	.short	0x0003


	//----- nvinfo : EIATTR_EXIT_INSTR_OFFSETS
	.align		4
        /*12c0*/ 	.byte	0x04, 0x1c
        /*12c2*/ 	.short	(.L_41 - .L_40)


	//   ....[0]....
.L_40:
        /*12c4*/ 	.word	0x000054f0


	//----- nvinfo : EIATTR_REQNTID
	.align		4
.L_41:
        /*12c8*/ 	.byte	0x04, 0x10
        /*12ca*/ 	.short	(.L_43 - .L_42)
.L_42:
        /*12cc*/ 	.word	0x00000100
        /*12d0*/ 	.word	0x00000001
        /*12d4*/ 	.word	0x00000001


	//----- nvinfo : EIATTR_CRS_STACK_SIZE
	.align		4
.L_43:
        /*12d8*/ 	.byte	0x04, 0x1e
        /*12da*/ 	.short	(.L_45 - .L_44)
.L_44:
        /*12dc*/ 	.word	0x00000000


	//----- nvinfo : EIATTR_CBANK_PARAM_SIZE
	.align		4
.L_45:
        /*12e0*/ 	.byte	0x03, 0x19
        /*12e2*/ 	.short	0x0050


	//----- nvinfo : EIATTR_PARAM_CBANK
	.align		4
        /*12e4*/ 	.byte	0x04, 0x0a
        /*12e6*/ 	.short	(.L_47 - .L_46)
	.align		4
.L_46:
        /*12e8*/ 	.word	index@(.nv.constant0.gluon_wgmma)
        /*12ec*/ 	.short	0x0210
        /*12ee*/ 	.short	0x0050


	//----- nvinfo : EIATTR_SW_WAR
	.align		4
.L_47:
        /*12f0*/ 	.byte	0x04, 0x36
        /*12f2*/ 	.short	(.L_49 - .L_48)
.L_48:
        /*12f4*/ 	.word	0x00000008
.L_49:


//--------------------- .nv.callgraph             --------------------------
	.section	.nv.callgraph,"",@"SHT_CUDA_CALLGRAPH"
	.align	4
	.sectionentsize	8
	.align		4
        /*0000*/ 	.word	0x00000000
	.align		4
        /*0004*/ 	.word	0xffffffff
	.align		4
        /*0008*/ 	.word	0x00000000
	.align		4
        /*000c*/ 	.word	0xfffffffe
	.align		4
        /*0010*/ 	.word	0x00000000
	.align		4
        /*0014*/ 	.word	0xfffffffd
	.align		4
        /*0018*/ 	.word	0x00000000
	.align		4
        /*001c*/ 	.word	0xfffffffc


//--------------------- .text.gluon_wgmma         --------------------------
	.section	.text.gluon_wgmma,"ax",@progbits
	.align	128
        .global         gluon_wgmma
        .type           gluon_wgmma,@function
        .size           gluon_wgmma,(.L_x_53 - gluon_wgmma)
        .other          gluon_wgmma,@"STO_CUDA_ENTRY STV_DEFAULT"
gluon_wgmma:
.text.gluon_wgmma:
[----:B------:R-:W1:Y:S01]  /*0000*/  LDC R1, c[0x0][0x28] ;  /* 0x00000a00ff017b82 */ /* 0x000e620000000800 */
[----:B------:R-:W2:Y:S07]  /*0010*/  S2R R7, SR_TID.X ;  /* 0x0000000000077919 */ /* 0x000eae0000002100 */
[----:B------:R-:W3:Y:S01]  /*0020*/  S2UR UR4, SR_CgaCtaId ;  /* 0x00000000000479c3 */ /* 0x000ee20000008800 */
[----:B------:R-:W-:Y:S01]  /*0030*/  UMOV UR24, 0x400 ;  /* 0x0000040000187882 */ /* 0x000fe20000000000 */
[----:B------:R-:W-:Y:S01]  /*0040*/  ULDC UR6, c[0x0][0xc] ;  /* 0x0000030000067ab9 */ /* 0x000fe20000000800 */
[----:B------:R-:W-:Y:S01]  /*0050*/  ULDC.64 UR30, c[0x0][0x250] ;  /* 0x00009400001e7ab9 */ /* 0x000fe20000000a00 */
[----:B------:R-:W-:Y:S01]  /*0060*/  BSSY B0, `(.L_x_0) ;  /* 0x000001f000007945 */ /* 0x000fe20003800000 */
[----:B-1----:R-:W-:-:S03]  /*0070*/  VIADD R1, R1, 0xfffffd90 ;  /* 0xfffffd9001017836 */ /* 0x002fc60000000000 */
[----:B------:R-:W1:Y:S08]  /*0080*/  LDC R12, c[0x0][0x230] ;  /* 0x00008c00ff0c7b82 */ /* 0x000e700000000800 */
[----:B------:R-:W-:Y:S08]  /*0090*/  S2UR UR33, SR_CTAID.Y ;  /* 0x00000000002179c3 */ /* 0x000ff00000002600 */
[----:B------:R-:W4:Y:S01]  /*00a0*/  S2UR UR5, SR_CTAID.Z ;  /* 0x00000000000579c3 */ /* 0x000f220000002700 */
[----:B---3--:R-:W-:-:S03]  /*00b0*/  ULEA UR24, UR4, UR24, 0x18 ;  /* 0x0000001804187291 */ /* 0x008fc6000f8ec03f */
[----:B------:R-:W-:Y:S01]  /*00c0*/  ULDC UR4, c[0x0][0x10] ;  /* 0x0000040000047ab9 */ /* 0x000fe20000000800 */
[----:B--2---:R-:W-:-:S03]  /*00d0*/  LOP3.LUT R2, R7, 0xff, RZ, 0xc0, !PT ;  /* 0x000000ff07027812 */ /* 0x004fc600078ec0ff */
[----:B------:R-:W2:Y:S01]  /*00e0*/  S2UR UR32, SR_CTAID.X ;  /* 0x00000000002079c3 */ /* 0x000ea20000002500 */
[----:B-1----:R-:W-:Y:S01]  /*00f0*/  VIADD R6, R12, 0xffffffff ;  /* 0xffffffff0c067836 */ /* 0x002fe20000000000 */
[C---:B------:R-:W-:Y:S02]  /*0100*/  ISETP.GE.U32.AND P0, PT, R2.reuse, 0x20, PT ;  /* 0x000000200200780c */ /* 0x040fe40003f06070 */
[C---:B------:R-:W-:Y:S02]  /*0110*/  ISETP.NE.U32.AND P2, PT, R2.reuse, RZ, PT ;  /* 0x000000ff0200720c */ /* 0x040fe40003f45070 */
[----:B------:R-:W-:Y:S02]  /*0120*/  LEA R0, R2, UR24, 0x2 ;  /* 0x0000001802007c11 */ /* 0x000fe4000f8e10ff */
[----:B------:R-:W1:Y:S07]  /*0130*/  LDC R8, c[0x0][0x228] ;  /* 0x00008a00ff087b82 */ /* 0x000e6e0000000800 */
[----:B------:R3:W-:Y:S01]  /*0140*/  @!P0 STS [R0], RZ ;  /* 0x000000ff00008388 */ /* 0x0007e20000000800 */
[----:B------:R-:W-:-:S03]  /*0150*/  NOP ;  /* 0x0000000000007918 */ /* 0x000fc60000000000 */
[----:B------:R3:W-:Y:S01]  /*0160*/  @!P2 STS [UR24+0x20], R6 ;  /* 0x00002006ff00a988 */ /* 0x0007e20008000818 */
[----:B----4-:R-:W-:-:S04]  /*0170*/  UIMAD UR4, UR5, UR4, UR33 ;  /* 0x00000004050472a4 */ /* 0x010fc8000f8e0221 */
[----:B--2---:R-:W-:-:S04]  /*0180*/  UIMAD UR4, UR4, UR6, UR32 ;  /* 0x00000006040472a4 */ /* 0x004fc8000f8e0220 */
[----:B------:R-:W-:Y:S01]  /*0190*/  UIMAD UR5, UR4, 0x180, URZ ;  /* 0x00000180040578a4 */ /* 0x000fe2000f8e023f */
[----:B-1----:R-:W-:Y:S02]  /*01a0*/  VIADD R8, R8, 0xffffffff ;  /* 0xffffffff08087836 */ /* 0x002fe40000000000 */
[----:B------:R-:W-:Y:S01]  /*01b0*/  UMOV UR4, URZ ;  /* 0x0000003f00047c82 */ /* 0x000fe20008000000 */
[----:B------:R-:W-:-:S04]  /*01c0*/  UIADD3 UR26, UP0, UR5, UR30, URZ ;  /* 0x0000001e051a7290 */ /* 0x000fc8000ff1e03f */
[----:B------:R-:W-:Y:S01]  /*01d0*/  ULEA.HI.X.SX32 UR27, UR5, UR31, 0x1, UP0 ;  /* 0x0000001f051b7291 */ /* 0x000fe200080f0e3f */
[----:B---3--:R-:W-:Y:S11]  /*01e0*/  @P2 BRA `(.L_x_1) ;  /* 0x0000000000182947 */ /* 0x008ff60003800000 */
[----:B------:R-:W1:Y:S01]  /*01f0*/  LDS R3, [UR24+0x8] ;  /* 0x00000818ff037984 */ /* 0x000e620008000800 */
[----:B------:R-:W2:Y:S01]  /*0200*/  LDC.64 R10, c[0x0][0x210] ;  /* 0x00008400ff0a7b82 */ /* 0x000ea20000000a00 */
[----:B------:R-:W-:Y:S02]  /*0210*/  IMAD.MOV.U32 R4, RZ, RZ, 0x70 ;  /* 0x00000070ff047424 */ /* 0x000fe400078e00ff */
[----:B--2---:R2:W-:Y:S03]  /*0220*/  STS.64 [UR24], R10 ;  /* 0x0000000aff007988 */ /* 0x0045e60008000a18 */
[----:B-1----:R-:W-:-:S05]  /*0230*/  LOP3.LUT R3, R3, 0x10, R4, 0xd8, !PT ;  /* 0x0000001003037812 */ /* 0x002fca00078ed804 */
[----:B------:R2:W-:Y:S02]  /*0240*/  STS [UR24+0x8], R3 ;  /* 0x00000803ff007988 */ /* 0x0005e40008000818 */
.L_x_1:
[----:B------:R-:W-:Y:S05]  /*0250*/  BSYNC B0 ;  /* 0x0000000000007941 */ /* 0x000fea0003800000 */
.L_x_0:
[----:B------:R-:W-:Y:S04]  /*0260*/  BSSY B0, `(.L_x_2) ;  /* 0x000000a000007945 */ /* 0x000fe80003800000 */
[----:B------:R-:W-:Y:S05]  /*0270*/  @P2 BRA `(.L_x_3) ;  /* 0x0000000000202947 */ /* 0x000fea0003800000 */
[----:B--2---:R-:W1:Y:S01]  /*0280*/  LDS R3, [UR24+0x34] ;  /* 0x00003418ff037984 */ /* 0x004e620008000800 */
[----:B------:R-:W-:Y:S02]  /*0290*/  IMAD.MOV.U32 R4, RZ, RZ, 0x3f000000 ;  /* 0x3f000000ff047424 */ /* 0x000fe400078e00ff */
[----:B------:R-:W-:Y:S01]  /*02a0*/  @!P2 IMAD.MOV.U32 R5, RZ, RZ, 0xff ;  /* 0x000000ffff05a424 */ /* 0x000fe200078e00ff */
[----:B------:R-:W2:Y:S02]  /*02b0*/  @!P2 LDS R10, [UR24+0x38] ;  /* 0x00003818ff0aa984 */ /* 0x000ea40008000800 */
[----:B-1----:R-:W-:Y:S02]  /*02c0*/  LOP3.LUT R3, R3, 0xff000000, R4, 0xb8, !PT ;  /* 0xff00000003037812 */ /* 0x002fe400078eb804 */
[----:B--2---:R-:W-:-:S03]  /*02d0*/  @!P2 LOP3.LUT R4, R10, 0xff, R5, 0xb8, !PT ;  /* 0x000000ff0a04a812 */ /* 0x004fc600078eb805 */
[----:B------:R1:W-:Y:S04]  /*02e0*/  STS [UR24+0x34], R3 ;  /* 0x00003403ff007988 */ /* 0x0003e80008000818 */
[----:B------:R1:W-:Y:S02]  /*02f0*/  @!P2 STS [UR24+0x38], R4 ;  /* 0x00003804ff00a988 */ /* 0x0003e40008000818 */
.L_x_3:
[----:B------:R-:W-:Y:S05]  /*0300*/  BSYNC B0 ;  /* 0x0000000000007941 */ /* 0x000fea0003800000 */
.L_x_2:
[----:B------:R-:W-:Y:S04]  /*0310*/  BSSY B0, `(.L_x_4) ;  /* 0x000000a000007945 */ /* 0x000fe80003800000 */
[----:B------:R-:W-:Y:S05]  /*0320*/  @P2 BRA `(.L_x_5) ;  /* 0x0000000000202947 */ /* 0x000fea0003800000 */
[----:B-12---:R-:W1:Y:S01]  /*0330*/  LDS R3, [UR24+0x1c] ;  /* 0x00001c18ff037984 */ /* 0x006e620008000800 */
[----:B------:R-:W2:Y:S03]  /*0340*/  LDC.64 R4, c[0x0][0x238] ;  /* 0x00008e00ff047b82 */ /* 0x000ea60000000a00 */
[----:B------:R3:W-:Y:S01]  /*0350*/  STS [UR24+0x24], R8 ;  /* 0x00002408ff007988 */ /* 0x0007e20008000818 */
[--C-:B--2---:R-:W-:Y:S02]  /*0360*/  SHF.R.U32.HI R10, RZ, 0x4, R5.reuse ;  /* 0x00000004ff0a7819 */ /* 0x104fe40000011605 */
[----:B------:R-:W-:-:S05]  /*0370*/  SHF.R.U64 R4, R4, 0x4, R5 ;  /* 0x0000000404047819 */ /* 0x000fca0000001205 */
[----:B------:R3:W-:Y:S01]  /*0380*/  STS [UR24+0xc], R4 ;  /* 0x00000c04ff007988 */ /* 0x0007e20008000818 */
[----:B-1----:R-:W-:-:S05]  /*0390*/  LOP3.LUT R3, R3, 0xf, R10, 0xb8, !PT ;  /* 0x0000000f03037812 */ /* 0x002fca00078eb80a */
[----:B------:R3:W-:Y:S02]  /*03a0*/  STS [UR24+0x1c], R3 ;  /* 0x00001c03ff007988 */ /* 0x0007e40008000818 */
.L_x_5:
[----:B------:R-:W-:Y:S05]  /*03b0*/  BSYNC B0 ;  /* 0x0000000000007941 */ /* 0x000fea0003800000 */
.L_x_4:
[----:B------:R-:W-:Y:S04]  /*03c0*/  BSSY B1, `(.L_x_6) ;  /* 0x000001d000017945 */ /* 0x000fe80003800000 */
[----:B------:R-:W-:Y:S04]  /*03d0*/  BSSY B0, `(.L_x_7) ;  /* 0x0000018000007945 */ /* 0x000fe80003800000 */
[----:B------:R-:W-:Y:S05]  /*03e0*/  @P2 BRA `(.L_x_8) ;  /* 0x00000000001c2947 */ /* 0x000fea0003800000 */
[----:B-123--:R-:W1:Y:S02]  /*03f0*/  LDS R3, [UR24+0x34] ;  /* 0x00003418ff037984 */ /* 0x00ee640008000800 */
[----:B-1----:R-:W-:-:S05]  /*0400*/  LOP3.LUT R3, R3, 0x7, RZ, 0xb8, !PT ;  /* 0x0000000703037812 */ /* 0x002fca00078eb8ff */
[----:B------:R1:W-:Y:S01]  /*0410*/  STS [UR24+0x34], R3 ;  /* 0x00003403ff007988 */ /* 0x0003e20008000818 */
[----:B------:R-:W-:Y:S05]  /*0420*/  @P2 BRA `(.L_x_9) ;  /* 0x00000000001c2947 */ /* 0x000fea0003800000 */
[----:B-1----:R-:W1:Y:S02]  /*0430*/  LDS R3, [UR24+0x34] ;  /* 0x00003418ff037984 */ /* 0x002e640008000800 */
[----:B-1----:R-:W-:-:S05]  /*0440*/  LOP3.LUT R3, R3, 0x38, RZ, 0xb8, !PT ;  /* 0x0000003803037812 */ /* 0x002fca00078eb8ff */
[----:B------:R4:W-:Y:S02]  /*0450*/  STS [UR24+0x34], R3 ;  /* 0x00003403ff007988 */ /* 0x0009e40008000818 */
.L_x_8:
[----:B------:R-:W-:Y:S05]  /*0460*/  @P2 BRA `(.L_x_10) ;  /* 0x00000000001c2947 */ /* 0x000fea0003800000 */
[----:B-1234-:R-:W1:Y:S02]  /*0470*/  LDS R3, [UR24+0x8] ;  /* 0x00000818ff037984 */ /* 0x01ee640008000800 */
[----:B-1----:R-:W-:-:S05]  /*0480*/  LOP3.LUT R3, R3, 0x780, RZ, 0xb8, !PT ;  /* 0x0000078003037812 */ /* 0x002fca00078eb8ff */
[----:B------:R2:W-:Y:S02]  /*0490*/  STS [UR24+0x8], R3 ;  /* 0x00000803ff007988 */ /* 0x0005e40008000818 */
.L_x_9:
[----:B------:R-:W-:Y:S05]  /*04a0*/  @P2 BRA `(.L_x_11) ;  /* 0x0000000000282947 */ /* 0x000fea0003800000 */
[----:B-12---:R-:W1:Y:S02]  /*04b0*/  LDS R3, [UR24+0x8] ;  /* 0x00000818ff037984 */ /* 0x006e640008000800 */
[----:B-1----:R-:W-:-:S05]  /*04c0*/  LOP3.LUT R3, R3, 0x1800, RZ, 0xb8, !PT ;  /* 0x0000180003037812 */ /* 0x002fca00078eb8ff */
[----:B------:R1:W-:Y:S02]  /*04d0*/  STS [UR24+0x8], R3 ;  /* 0x00000803ff007988 */ /* 0x0003e40008000818 */
.L_x_10:
[----:B------:R-:W-:Y:S05]  /*04e0*/  @P2 BREAK B0 ;  /* 0x0000000000002942 */ /* 0x000fea0003800000 */
[----:B------:R-:W-:Y:S05]  /*04f0*/  @P2 BRA `(.L_x_12) ;  /* 0x0000000000242947 */ /* 0x000fea0003800000 */
[----:B-1-3--:R-:W1:Y:S01]  /*0500*/  LDS R4, [UR24+0x8] ;  /* 0x00000818ff047984 */ /* 0x00ae620008000800 */
[----:B--2-4-:R-:W-:-:S05]  /*0510*/  IMAD.MOV.U32 R3, RZ, RZ, 0x6000 ;  /* 0x00006000ff037424 */ /* 0x014fca00078e00ff */
[----:B-1----:R-:W-:-:S04]  /*0520*/  LOP3.LUT R3, R4, 0x4000, R3, 0xd8, !PT ;  /* 0x0000400004037812 */ /* 0x002fc800078ed803 */
[----:B------:R-:W-:-:S05]  /*0530*/  LOP3.LUT R3, R3, 0x400000, RZ, 0xb8, !PT ;  /* 0x0040000003037812 */ /* 0x000fca00078eb8ff */
[----:B------:R3:W-:Y:S02]  /*0540*/  STS [UR24+0x8], R3 ;  /* 0x00000803ff007988 */ /* 0x0007e40008000818 */
.L_x_11:
[----:B------:R-:W-:Y:S05]  /*0550*/  BSYNC B0 ;  /* 0x0000000000007941 */ /* 0x000fea0003800000 */
.L_x_7:
[----:B-123--:R-:W1:Y:S02]  /*0560*/  @!P2 LDS R3, [UR24+0x8] ;  /* 0x00000818ff03a984 */ /* 0x00ee640008000800 */
[----:B-1----:R-:W-:-:S05]  /*0570*/  @!P2 LOP3.LUT R3, R3, 0x8000, RZ, 0xb8, !PT ;  /* 0x000080000303a812 */ /* 0x002fca00078eb8ff */
[----:B------:R1:W-:Y:S02]  /*0580*/  @!P2 STS [UR24+0x8], R3 ;  /* 0x00000803ff00a988 */ /* 0x0003e40008000818 */
.L_x_12:
[----:B------:R-:W-:Y:S05]  /*0590*/  BSYNC B1 ;  /* 0x0000000000017941 */ /* 0x000fea0003800000 */
.L_x_6:
[----:B------:R-:W-:Y:S05]  /*05a0*/  WARPSYNC.ALL ;  /* 0x0000000000007948 */ /* 0x000fea0003800000 */
[----:B------:R-:W-:Y:S05]  /*05b0*/  @P0 BRA `(.L_x_13) ;  /* 0x0000000000280947 */ /* 0x000fea0003800000 */
[----:B-1234-:R-:W1:Y:S01]  /*05c0*/  S2R R3, SR_LANEID ;  /* 0x0000000000037919 */ /* 0x01ee620000000000 */
[----:B------:R-:W-:Y:S05]  /*05d0*/  WARPSYNC.ALL ;  /* 0x0000000000007948 */ /* 0x000fea0003800000 */
[----:B-1----:R-:W-:-:S05]  /*05e0*/  IMAD.SHL.U32 R3, R3, 0x4, RZ ;  /* 0x0000000403037824 */ /* 0x002fca00078e00ff */
[----:B------:R-:W1:Y:S01]  /*05f0*/  LDS R9, [R3+UR24] ;  /* 0x0000001803097984 */ /* 0x000e620008000800 */
[----:B------:R-:W-:-:S05]  /*0600*/  IADD3 R4, P1, R3, UR26, RZ ;  /* 0x0000001a03047c10 */ /* 0x000fca000ff3e0ff */
[----:B------:R-:W-:-:S05]  /*0610*/  IMAD.X R5, RZ, RZ, UR27, P1 ;  /* 0x0000001bff057e24 */ /* 0x000fca00088e06ff */
[----:B-1----:R1:W5:Y:S01]  /*0620*/  ATOMG.E.EXCH.STRONG.GPU PT, RZ, [R4], R9 ;  /* 0x0000000904ff73a8 */ /* 0x00236200041ee100 */
[----:B------:R-:W-:-:S04]  /*0630*/  DEPBAR {5,4,3,2,1,0} ;  /* 0x0000003f0000791a */ /* 0x000fc80000000000 */
[----:B------:R1:W-:Y:S01]  /*0640*/  UTMACCTL.IV [UR26] ;  /* 0x000000001a0079b9 */ /* 0x0003e20008000000 */
[----:B------:R-:W-:Y:S01]  /*0650*/  NOP ;  /* 0x0000000000007918 */ /* 0x000fe20000000000 */
.L_x_13:
[----:B------:R-:W-:Y:S05]  /*0660*/  @P0 BRA `(.L_x_14) ;  /* 0x00000000000c0947 */ /* 0x000fea0003800000 */
[----:B------:R0:W-:Y:S01]  /*0670*/  UTMACMDFLUSH ;  /* 0x00000000000079b7 */ /* 0x0001e20000000000 */
[----:B------:R-:W-:Y:S05]  /*0680*/  @P0 BRA `(.L_x_14) ;  /* 0x0000000000040947 */ /* 0x000fea0003800000 */
[----:B------:R-:W-:-:S04]  /*0690*/  DEPBAR.LE SB0, 0x0 ;  /* 0x000080000000791a */ /* 0x000fc80000000000 */
.L_x_14:
[----:B------:R-:W-:Y:S05]  /*06a0*/  WARPSYNC.ALL ;  /* 0x0000000000007948 */ /* 0x000fea0003800000 */
[----:B-----5:R-:W-:Y:S06]  /*06b0*/  BAR.SYNC.DEFER_BLOCKING 0x0 ;  /* 0x0000000000007b1d */ /* 0x020fec0000010000 */
[----:B------:R-:W-:Y:S02]  /*06c0*/  BSSY B1, `(.L_x_15) ;  /* 0x000000b000017945 */ /* 0x000fe40003800000 */
[----:B------:R-:W-:Y:S06]  /*06d0*/  BAR.SYNC.DEFER_BLOCKING 0x0 ;  /* 0x0000000000007b1d */ /* 0x000fec0000010000 */
[----:B------:R1:W-:Y:S01]  /*06e0*/  @!P0 STS [R0], RZ ;  /* 0x000000ff00008388 */ /* 0x0003e20000000800 */
[----:B------:R-:W-:Y:S01]  /*06f0*/  NOP ;  /* 0x0000000000007918 */ /* 0x000fe20000000000 */
[----:B------:R-:W-:Y:S05]  /*0700*/  @P2 BRA `(.L_x_16) ;  /* 0x0000000000182947 */ /* 0x000fea0003800000 */
[----:B-1234-:R-:W1:Y:S01]  /*0710*/  LDS R3, [UR24+0x8] ;  /* 0x00000818ff037984 */ /* 0x01ee620008000800 */
[----:B------:R-:W2:Y:S01]  /*0720*/  LDC.64 R10, c[0x0][0x218] ;  /* 0x00008600ff0a7b82 */ /* 0x000ea20000000a00 */
[----:B------:R-:W-:Y:S02]  /*0730*/  IMAD.MOV.U32 R4, RZ, RZ, 0x70 ;  /* 0x00000070ff047424 */ /* 0x000fe400078e00ff */
[----:B--2---:R2:W-:Y:S03]  /*0740*/  STS.64 [UR24], R10 ;  /* 0x0000000aff007988 */ /* 0x0045e60008000a18 */
[----:B-1----:R-:W-:-:S05]  /*0750*/  LOP3.LUT R3, R3, 0x10, R4, 0xd8, !PT ;  /* 0x0000001003037812 */ /* 0x002fca00078ed804 */
[----:B------:R2:W-:Y:S02]  /*0760*/  STS [UR24+0x8], R3 ;  /* 0x00000803ff007988 */ /* 0x0005e40008000818 */
.L_x_16:
[----:B-1----:R-:W-:Y:S05]  /*0770*/  BSYNC B1 ;  /* 0x0000000000017941 */ /* 0x002fea0003800000 */
.L_x_15:
[----:B------:R-:W-:Y:S04]  /*0780*/  BSSY B2, `(.L_x_17) ;  /* 0x000000f000027945 */ /* 0x000fe80003800000 */
[----:B------:R-:W-:Y:S04]  /*0790*/  BSSY B1, `(.L_x_18) ;  /* 0x000000c000017945 */ /* 0x000fe80003800000 */
[----:B------:R-:W-:Y:S05]  /*07a0*/  @P2 BRA `(.L_x_19) ;  /* 0x0000000000282947 */ /* 0x000fea0003800000 */
[----:B--234-:R-:W1:Y:S01]  /*07b0*/  LDS R3, [UR24+0x34] ;  /* 0x00003418ff037984 */ /* 0x01ce620008000800 */
[----:B------:R-:W-:Y:S01]  /*07c0*/  IMAD.MOV.U32 R4, RZ, RZ, 0x3f000000 ;  /* 0x3f000000ff047424 */ /* 0x000fe200078e00ff */
[----:B------:R-:W-:Y:S05]  /*07d0*/  @P2 BREAK B1 ;  /* 0x0000000000012942 */ /* 0x000fea0003800000 */
[----:B-1----:R-:W-:-:S05]  /*07e0*/  LOP3.LUT R3, R3, 0xff000000, R4, 0xb8, !PT ;  /* 0xff00000003037812 */ /* 0x002fca00078eb804 */
[----:B------:R1:W-:Y:S01]  /*07f0*/  STS [UR24+0x34], R3 ;  /* 0x00003403ff007988 */ /* 0x0003e20008000818 */
[----:B------:R-:W-:Y:S05]  /*0800*/  @P2 BRA `(.L_x_20) ;  /* 0x0000000000182947 */ /* 0x000fea0003800000 */
[----:B-1----:R-:W1:Y:S01]  /*0810*/  LDS R3, [UR24+0x38] ;  /* 0x00003818ff037984 */ /* 0x002e620008000800 */
[----:B------:R-:W-:-:S05]  /*0820*/  IMAD.MOV.U32 R4, RZ, RZ, 0xff ;  /* 0x000000ffff047424 */ /* 0x000fca00078e00ff */
[----:B-1----:R-:W-:-:S05]  /*0830*/  LOP3.LUT R3, R3, 0xff, R4, 0xb8, !PT ;  /* 0x000000ff03037812 */ /* 0x002fca00078eb804 */
[----:B------:R1:W-:Y:S02]  /*0840*/  STS [UR24+0x38], R3 ;  /* 0x00003803ff007988 */ /* 0x0003e40008000818 */
.L_x_19:
[----:B------:R-:W-:Y:S05]  /*0850*/  BSYNC B1 ;  /* 0x0000000000017941 */ /* 0x000fea0003800000 */
.L_x_18:
[----:B------:R1:W-:Y:S02]  /*0860*/  @!P2 STS [UR24+0x20], R6 ;  /* 0x00002006ff00a988 */ /* 0x0003e40008000818 */
.L_x_20:
[----:B------:R-:W-:Y:S05]  /*0870*/  BSYNC B2 ;  /* 0x0000000000027941 */ /* 0x000fea0003800000 */
.L_x_17:
[----:B------:R-:W-:Y:S05]  /*0880*/  WARPSYNC.ALL ;  /* 0x0000000000007948 */ /* 0x000fea0003800000 */
[----:B-1234-:R-:W1:Y:S01]  /*0890*/  LDC R3, c[0x0][0x22c] ;  /* 0x00008b00ff037b82 */ /* 0x01ee620000000800 */
[----:B------:R-:W-:Y:S01]  /*08a0*/  BSSY B2, `(.L_x_21) ;  /* 0x000000b000027945 */ /* 0x000fe20003800000 */
[----:B-1----:R-:W-:-:S03]  /*08b0*/  VIADD R3, R3, 0xffffffff ;  /* 0xffffffff03037836 */ /* 0x002fc60000000000 */
[----:B------:R-:W-:Y:S05]  /*08c0*/  @P2 BRA `(.L_x_22) ;  /* 0x0000000000202947 */ /* 0x000fea0003800000 */
[----:B------:R-:W1:Y:S01]  /*08d0*/  LDS R4, [UR24+0x1c] ;  /* 0x00001c18ff047984 */ /* 0x000e620008000800 */
[----:B------:R-:W2:Y:S03]  /*08e0*/  LDC.64 R10, c[0x0][0x240] ;  /* 0x00009000ff0a7b82 */ /* 0x000ea60000000a00 */
[----:B------:R3:W-:Y:S01]  /*08f0*/  STS [UR24+0x24], R3 ;  /* 0x00002403ff007988 */ /* 0x0007e20008000818 */
[--C-:B--2---:R-:W-:Y:S02]  /*0900*/  SHF.R.U32.HI R9, RZ, 0x4, R11.reuse ;  /* 0x00000004ff097819 */ /* 0x104fe4000001160b */
[----:B------:R-:W-:-:S05]  /*0910*/  SHF.R.U64 R5, R10, 0x4, R11 ;  /* 0x000000040a057819 */ /* 0x000fca000000120b */
[----:B------:R3:W-:Y:S01]  /*0920*/  STS [UR24+0xc], R5 ;  /* 0x00000c05ff007988 */ /* 0x0007e20008000818 */
[----:B-1----:R-:W-:-:S05]  /*0930*/  LOP3.LUT R4, R4, 0xf, R9, 0xb8, !PT ;  /* 0x0000000f04047812 */ /* 0x002fca00078eb809 */
[----:B------:R3:W-:Y:S02]  /*0940*/  STS [UR24+0x1c], R4 ;  /* 0x00001c04ff007988 */ /* 0x0007e40008000818 */
.L_x_22:
[----:B------:R-:W-:Y:S05]  /*0950*/  BSYNC B2 ;  /* 0x0000000000027941 */ /* 0x000fea0003800000 */
.L_x_21:
[----:B------:R-:W-:Y:S04]  /*0960*/  BSSY B3, `(.L_x_23) ;  /* 0x000001d000037945 */ /* 0x000fe80003800000 */
[----:B------:R-:W-:Y:S04]  /*0970*/  BSSY B2, `(.L_x_24) ;  /* 0x0000018000027945 */ /* 0x000fe80003800000 */
[----:B------:R-:W-:Y:S05]  /*0980*/  @P2 BRA `(.L_x_25) ;  /* 0x00000000001c2947 */ /* 0x000fea0003800000 */
[----:B---3--:R-:W1:Y:S02]  /*0990*/  LDS R4, [UR24+0x34] ;  /* 0x00003418ff047984 */ /* 0x008e640008000800 */
[----:B-1----:R-:W-:-:S05]  /*09a0*/  LOP3.LUT R4, R4, 0x7, RZ, 0xb8, !PT ;  /* 0x0000000704047812 */ /* 0x002fca00078eb8ff */
[----:B------:R1:W-:Y:S01]  /*09b0*/  STS [UR24+0x34], R4 ;  /* 0x00003404ff007988 */ /* 0x0003e20008000818 */
[----:B------:R-:W-:Y:S05]  /*09c0*/  @P2 BRA `(.L_x_26) ;  /* 0x00000000001c2947 */ /* 0x000fea0003800000 */
[----:B-1----:R-:W1:Y:S02]  /*09d0*/  LDS R4, [UR24+0x34] ;  /* 0x00003418ff047984 */ /* 0x002e640008000800 */
[----:B-1----:R-:W-:-:S05]  /*09e0*/  LOP3.LUT R4, R4, 0x38, RZ, 0xb8, !PT ;  /* 0x0000003804047812 */ /* 0x002fca00078eb8ff */
[----:B------:R1:W-:Y:S02]  /*09f0*/  STS [UR24+0x34], R4 ;  /* 0x00003404ff007988 */ /* 0x0003e40008000818 */
.L_x_25:
[----:B------:R-:W-:Y:S05]  /*0a00*/  @P2 BRA `(.L_x_27) ;  /* 0x00000000001c2947 */ /* 0x000fea0003800000 */
[----:B-1-3--:R-:W1:Y:S02]  /*0a10*/  LDS R4, [UR24+0x8] ;  /* 0x00000818ff047984 */ /* 0x00ae640008000800 */
[----:B-1----:R-:W-:-:S05]  /*0a20*/  LOP3.LUT R4, R4, 0x780, RZ, 0xb8, !PT ;  /* 0x0000078004047812 */ /* 0x002fca00078eb8ff */
[----:B------:R2:W-:Y:S02]  /*0a30*/  STS [UR24+0x8], R4 ;  /* 0x00000804ff007988 */ /* 0x0005e40008000818 */
.L_x_26:
[----:B------:R-:W-:Y:S05]  /*0a40*/  @P2 BRA `(.L_x_28) ;  /* 0x0000000000282947 */ /* 0x000fea0003800000 */
[----:B-12---:R-:W1:Y:S02]  /*0a50*/  LDS R4, [UR24+0x8] ;  /* 0x00000818ff047984 */ /* 0x006e640008000800 */
[----:B-1----:R-:W-:-:S05]  /*0a60*/  LOP3.LUT R4, R4, 0x1800, RZ, 0xb8, !PT ;  /* 0x0000180004047812 */ /* 0x002fca00078eb8ff */
[----:B------:R2:W-:Y:S02]  /*0a70*/  STS [UR24+0x8], R4 ;  /* 0x00000804ff007988 */ /* 0x0005e40008000818 */
.L_x_27:
[----:B------:R-:W-:Y:S05]  /*0a80*/  @P2 BREAK B2 ;  /* 0x0000000000022942 */ /* 0x000fea0003800000 */
[----:B------:R-:W-:Y:S05]  /*0a90*/  @P2 BRA `(.L_x_29) ;  /* 0x0000000000242947 */ /* 0x000fea0003800000 */
[----:B-123--:R-:W1:Y:S01]  /*0aa0*/  LDS R4, [UR24+0x8] ;  /* 0x00000818ff047984 */ /* 0x00ee620008000800 */
[----:B------:R-:W-:-:S05]  /*0ab0*/  IMAD.MOV.U32 R5, RZ, RZ, 0x6000 ;  /* 0x00006000ff057424 */ /* 0x000fca00078e00ff */
[----:B-1----:R-:W-:-:S04]  /*0ac0*/  LOP3.LUT R4, R4, 0x4000, R5, 0xd8, !PT ;  /* 0x0000400004047812 */ /* 0x002fc800078ed805 */
[----:B------:R-:W-:-:S05]  /*0ad0*/  LOP3.LUT R4, R4, 0x400000, RZ, 0xb8, !PT ;  /* 0x0040000004047812 */ /* 0x000fca00078eb8ff */
[----:B------:R3:W-:Y:S02]  /*0ae0*/  STS [UR24+0x8], R4 ;  /* 0x00000804ff007988 */ /* 0x0007e40008000818 */
.L_x_28:
[----:B------:R-:W-:Y:S05]  /*0af0*/  BSYNC B2 ;  /* 0x0000000000027941 */ /* 0x000fea0003800000 */
.L_x_24:
[----:B-123--:R-:W1:Y:S02]  /*0b00*/  @!P2 LDS R4, [UR24+0x8] ;  /* 0x00000818ff04a984 */ /* 0x00ee640008000800 */
[----:B-1----:R-:W-:-:S05]  /*0b10*/  @!P2 LOP3.LUT R4, R4, 0x8000, RZ, 0xb8, !PT ;  /* 0x000080000404a812 */ /* 0x002fca00078eb8ff */
[----:B------:R4:W-:Y:S02]  /*0b20*/  @!P2 STS [UR24+0x8], R4 ;  /* 0x00000804ff00a988 */ /* 0x0009e40008000818 */
.L_x_29:
[----:B------:R-:W-:Y:S05]  /*0b30*/  BSYNC B3 ;  /* 0x0000000000037941 */ /* 0x000fea0003800000 */
.L_x_23:
[----:B------:R-:W-:Y:S05]  /*0b40*/  WARPSYNC.ALL ;  /* 0x0000000000007948 */ /* 0x000fea0003800000 */
[----:B------:R-:W-:-:S04]  /*0b50*/  UIADD3 UR29, UR5, 0x80, URZ ;  /* 0x00000080051d7890 */ /* 0x000fc8000fffe03f */
[----:B------:R-:W-:-:S04]  /*0b60*/  UIADD3 UR28, UP0, UR29, UR30, URZ ;  /* 0x0000001e1d1c7290 */ /* 0x000fc8000ff1e03f */
[----:B------:R-:W-:Y:S01]  /*0b70*/  ULEA.HI.X.SX32 UR29, UR29, UR31, 0x1, UP0 ;  /* 0x0000001f1d1d7291 */ /* 0x000fe200080f0e3f */
[----:B------:R-:W-:Y:S11]  /*0b80*/  @P0 BRA `(.L_x_30) ;  /* 0x0000000000280947 */ /* 0x000ff60003800000 */
        /* <DEDUP_REMOVED lines=10> */
.L_x_30:
[----:B------:R-:W-:Y:S05]  /*0c30*/  @P0 BRA `(.L_x_31) ;  /* 0x00000000000c0947 */ /* 0x000fea0003800000 */
[----:B------:R0:W-:Y:S01]  /*0c40*/  UTMACMDFLUSH ;  /* 0x00000000000079b7 */ /* 0x0001e20000000000 */
[----:B------:R-:W-:Y:S05]  /*0c50*/  @P0 BRA `(.L_x_31) ;  /* 0x0000000000040947 */ /* 0x000fea0003800000 */
[----:B------:R-:W-:-:S04]  /*0c60*/  DEPBAR.LE SB0, 0x0 ;  /* 0x000080000000791a */ /* 0x000fc80000000000 */
.L_x_31:
[----:B------:R-:W-:Y:S05]  /*0c70*/  WARPSYNC.ALL ;  /* 0x0000000000007948 */ /* 0x000fea0003800000 */
[----:B-----5:R-:W-:Y:S06]  /*0c80*/  BAR.SYNC.DEFER_BLOCKING 0x0 ;  /* 0x0000000000007b1d */ /* 0x020fec0000010000 */
[----:B------:R-:W-:Y:S02]  /*0c90*/  BSSY B3, `(.L_x_32) ;  /* 0x000000b000037945 */ /* 0x000fe40003800000 */
[----:B------:R-:W-:Y:S06]  /*0ca0*/  BAR.SYNC.DEFER_BLOCKING 0x0 ;  /* 0x0000000000007b1d */ /* 0x000fec0000010000 */
[----:B------:R1:W-:Y:S01]  /*0cb0*/  @!P0 STS [R0], RZ ;  /* 0x000000ff00008388 */ /* 0x0003e20000000800 */
[----:B------:R-:W-:Y:S01]  /*0cc0*/  NOP ;  /* 0x0000000000007918 */ /* 0x000fe20000000000 */
[----:B------:R-:W-:Y:S05]  /*0cd0*/  @P2 BRA `(.L_x_33) ;  /* 0x0000000000182947 */ /* 0x000fea0003800000 */
[----:B-1----:R-:W1:Y:S01]  /*0ce0*/  LDS R0, [UR24+0x8] ;  /* 0x00000818ff007984 */ /* 0x002e620008000800 */
[----:B------:R-:W5:Y:S01]  /*0cf0*/  LDC.64 R10, c[0x0][0x220] ;  /* 0x00008800ff0a7b82 */ /* 0x000f620000000a00 */
[----:B---3--:R-:W-:Y:S02]  /*0d00*/  IMAD.MOV.U32 R5, RZ, RZ, 0x70 ;  /* 0x00000070ff057424 */ /* 0x008fe400078e00ff */
[----:B-----5:R3:W-:Y:S03]  /*0d10*/  STS.64 [UR24], R10 ;  /* 0x0000000aff007988 */ /* 0x0207e60008000a18 */
[----:B-1----:R-:W-:-:S05]  /*0d20*/  LOP3.LUT R0, R0, 0x10, R5, 0xd8, !PT ;  /* 0x0000001000007812 */ /* 0x002fca00078ed805 */
[----:B------:R3:W-:Y:S02]  /*0d30*/  STS [UR24+0x8], R0 ;  /* 0x00000800ff007988 */ /* 0x0007e40008000818 */
.L_x_33:
[----:B-1----:R-:W-:Y:S05]  /*0d40*/  BSYNC B3 ;  /* 0x0000000000037941 */ /* 0x002fea0003800000 */
.L_x_32:
[----:B------:R-:W-:Y:S04]  /*0d50*/  BSSY B3, `(.L_x_34) ;  /* 0x0000033000037945 */ /* 0x000fe80003800000 */
[----:B------:R-:W-:Y:S04]  /*0d60*/  BSSY B4, `(.L_x_35) ;  /* 0x000002e000047945 */ /* 0x000fe80003800000 */
[----:B------:R-:W-:Y:S05]  /*0d70*/  @P2 BRA `(.L_x_36) ;  /* 0x0000000000242947 */ /* 0x000fea0003800000 */
[----:B---3--:R-:W1:Y:S01]  /*0d80*/  LDS R0, [UR24+0x34] ;  /* 0x00003418ff007984 */ /* 0x008e620008000800 */
[----:B------:R-:W-:-:S05]  /*0d90*/  IMAD.MOV.U32 R5, RZ, RZ, 0x7f000000 ;  /* 0x7f000000ff057424 */ /* 0x000fca00078e00ff */
[----:B-1----:R-:W-:-:S05]  /*0da0*/  LOP3.LUT R0, R0, 0xff000000, R5, 0xb8, !PT ;  /* 0xff00000000007812 */ /* 0x002fca00078eb805 */
[----:B------:R1:W-:Y:S01]  /*0db0*/  STS [UR24+0x34], R0 ;  /* 0x00003400ff007988 */ /* 0x0003e20008000818 */
[----:B------:R-:W-:Y:S05]  /*0dc0*/  @P2 BRA `(.L_x_37) ;  /* 0x0000000000182947 */ /* 0x000fea0003800000 */
[----:B-1----:R-:W1:Y:S01]  /*0dd0*/  LDS R0, [UR24+0x38] ;  /* 0x00003818ff007984 */ /* 0x002e620008000800 */
[----:B------:R-:W-:-:S05]  /*0de0*/  IMAD.MOV.U32 R5, RZ, RZ, 0xff ;  /* 0x000000ffff057424 */ /* 0x000fca00078e00ff */
[----:B-1----:R-:W-:-:S05]  /*0df0*/  LOP3.LUT R0, R0, 0xff, R5, 0xb8, !PT ;  /* 0x000000ff00007812 */ /* 0x002fca00078eb805 */
[----:B------:R1:W-:Y:S02]  /*0e00*/  STS [UR24+0x38], R0 ;  /* 0x00003800ff007988 */ /* 0x0003e40008000818 */
.L_x_36:
[----:B------:R-:W-:Y:S05]  /*0e10*/  @P2 BRA `(.L_x_38) ;  /* 0x00000000000c2947 */ /* 0x000fea0003800000 */
[----:B------:R1:W-:Y:S02]  /*0e20*/  STS [UR24+0x20], R3 ;  /* 0x00002003ff007988 */ /* 0x0003e40008000818 */
.L_x_37:
[----:B------:R-:W-:Y:S05]  /*0e30*/  @P2 BRA `(.L_x_39) ;  /* 0x0000000000242947 */ /* 0x000fea0003800000 */
[----:B------:R1:W-:Y:S02]  /*0e40*/  STS [UR24+0x24], R8 ;  /* 0x00002408ff007988 */ /* 0x0003e40008000818 */
.L_x_38:
[----:B------:R-:W-:Y:S05]  /*0e50*/  @P2 BRA `(.L_x_40) ;  /* 0x00000000002c2947 */ /* 0x000fea0003800000 */
[----:B-1-3--:R-:W1:Y:S01]  /*0e60*/  LDS R0, [UR24+0x1c] ;  /* 0x00001c18ff007984 */ /* 0x00ae620008000800 */
[----:B------:R-:W3:Y:S02]  /*0e70*/  LDC.64 R8, c[0x0][0x248] ;  /* 0x00009200ff087b82 */ /* 0x000ee40000000a00 */
[--C-:B---3--:R-:W-:Y:S02]  /*0e80*/  SHF.R.U32.HI R5, RZ, 0x4, R9.reuse ;  /* 0x00000004ff057819 */ /* 0x108fe40000011609 */
[----:B------:R-:W-:-:S05]  /*0e90*/  SHF.R.U64 R3, R8, 0x4, R9 ;  /* 0x0000000408037819 */ /* 0x000fca0000001209 */
[----:B------:R3:W-:Y:S01]  /*0ea0*/  STS [UR24+0xc], R3 ;  /* 0x00000c03ff007988 */ /* 0x0007e20008000818 */
[----:B-1----:R-:W-:-:S05]  /*0eb0*/  LOP3.LUT R0, R0, 0xf, R5, 0xb8, !PT ;  /* 0x0000000f00007812 */ /* 0x002fca00078eb805 */
[----:B------:R3:W-:Y:S02]  /*0ec0*/  STS [UR24+0x1c], R0 ;  /* 0x00001c00ff007988 */ /* 0x0007e40008000818 */
.L_x_39:
[----:B------:R-:W-:Y:S05]  /*0ed0*/  @P2 BRA `(.L_x_41) ;  /* 0x00000000001c2947 */ /* 0x000fea0003800000 */
[----:B-1-3--:R-:W1:Y:S02]  /*0ee0*/  LDS R0, [UR24+0x34] ;  /* 0x00003418ff007984 */ /* 0x00ae640008000800 */
[----:B-1----:R-:W-:-:S05]  /*0ef0*/  LOP3.LUT R0, R0, 0x7, RZ, 0xb8, !PT ;  /* 0x0000000700007812 */ /* 0x002fca00078eb8ff */
[----:B------:R1:W-:Y:S02]  /*0f00*/  STS [UR24+0x34], R0 ;  /* 0x00003400ff007988 */ /* 0x0003e40008000818 */
.L_x_40:
[----:B------:R-:W-:Y:S05]  /*0f10*/  @P2 BRA `(.L_x_42) ;  /* 0x00000000001c2947 */ /* 0x000fea0003800000 */
[----:B-1-3--:R-:W1:Y:S02]  /*0f20*/  LDS R0, [UR24+0x34] ;  /* 0x00003418ff007984 */ /* 0x00ae640008000800 */
[----:B-1----:R-:W-:-:S05]  /*0f30*/  LOP3.LUT R0, R0, 0x38, RZ, 0xb8, !PT ;  /* 0x0000003800007812 */ /* 0x002fca00078eb8ff */
[----:B------:R1:W-:Y:S02]  /*0f40*/  STS [UR24+0x34], R0 ;  /* 0x00003400ff007988 */ /* 0x0003e40008000818 */
.L_x_41:
[----:B------:R-:W-:Y:S05]  /*0f50*/  @P2 BRA `(.L_x_43) ;  /* 0x00000000001c2947 */ /* 0x000fea0003800000 */
[----:B-1-3--:R-:W1:Y:S02]  /*0f60*/  LDS R0, [UR24+0x8] ;  /* 0x00000818ff007984 */ /* 0x00ae640008000800 */
[----:B-1----:R-:W-:-:S05]  /*0f70*/  LOP3.LUT R0, R0, 0x780, RZ, 0xb8, !PT ;  /* 0x0000078000007812 */ /* 0x002fca00078eb8ff */
[----:B------:R1:W-:Y:S02]  /*0f80*/  STS [UR24+0x8], R0 ;  /* 0x00000800ff007988 */ /* 0x0003e40008000818 */
.L_x_42:
[----:B------:R-:W-:Y:S05]  /*0f90*/  @P2 BRA `(.L_x_44) ;  /* 0x0000000000282947 */ /* 0x000fea0003800000 */
[----:B-1-3--:R-:W1:Y:S02]  /*0fa0*/  LDS R0, [UR24+0x8] ;  /* 0x00000818ff007984 */ /* 0x00ae640008000800 */
[----:B-1----:R-:W-:-:S05]  /*0fb0*/  LOP3.LUT R0, R0, 0x1800, RZ, 0xb8, !PT ;  /* 0x0000180000007812 */ /* 0x002fca00078eb8ff */
[----:B------:R1:W-:Y:S02]  /*0fc0*/  STS [UR24+0x8], R0 ;  /* 0x00000800ff007988 */ /* 0x0003e40008000818 */
.L_x_43:
[----:B------:R-:W-:Y:S05]  /*0fd0*/  @P2 BREAK B4 ;  /* 0x0000000000042942 */ /* 0x000fea0003800000 */
[----:B------:R-:W-:Y:S05]  /*0fe0*/  @P2 BRA `(.L_x_45) ;  /* 0x0000000000242947 */ /* 0x000fea0003800000 */
[----:B-1-3--:R-:W1:Y:S01]  /*0ff0*/  LDS R0, [UR24+0x8] ;  /* 0x00000818ff007984 */ /* 0x00ae620008000800 */
[----:B------:R-:W-:-:S05]  /*1000*/  IMAD.MOV.U32 R3, RZ, RZ, 0x6000 ;  /* 0x00006000ff037424 */ /* 0x000fca00078e00ff */
[----:B-1----:R-:W-:-:S04]  /*1010*/  LOP3.LUT R0, R0, 0x6000, R3, 0xd8, !PT ;  /* 0x0000600000007812 */ /* 0x002fc800078ed803 */
[----:B------:R-:W-:-:S05]  /*1020*/  LOP3.LUT R0, R0, 0x400000, RZ, 0xb8, !PT ;  /* 0x0040000000007812 */ /* 0x000fca00078eb8ff */
[----:B------:R1:W-:Y:S02]  /*1030*/  STS [UR24+0x8], R0 ;  /* 0x00000800ff007988 */ /* 0x0003e40008000818 */
.L_x_44:
[----:B------:R-:W-:Y:S05]  /*1040*/  BSYNC B4 ;  /* 0x0000000000047941 */ /* 0x000fea0003800000 */
.L_x_35:
[----:B-1-3--:R-:W1:Y:S02]  /*1050*/  @!P2 LDS R0, [UR24+0x8] ;  /* 0x00000818ff00a984 */ /* 0x00ae640008000800 */
[----:B-1----:R-:W-:-:S05]  /*1060*/  @!P2 LOP3.LUT R0, R0, 0x8000, RZ, 0xb8, !PT ;  /* 0x000080000000a812 */ /* 0x002fca00078eb8ff */
[----:B------:R1:W-:Y:S02]  /*1070*/  @!P2 STS [UR24+0x8], R0 ;  /* 0x00000800ff00a988 */ /* 0x0003e40008000818 */
.L_x_45:
[----:B------:R-:W-:Y:S05]  /*1080*/  BSYNC B3 ;  /* 0x0000000000037941 */ /* 0x000fea0003800000 */
.L_x_34:
[----:B------:R-:W-:Y:S05]  /*1090*/  WARPSYNC.ALL ;  /* 0x0000000000007948 */ /* 0x000fea0003800000 */
[----:B------:R1:W-:Y:S01]  /*10a0*/  STL [R1], RZ ;  /* 0x000000ff01007387 */ /* 0x0003e20000100800 */
[----:B------:R-:W-:Y:S01]  /*10b0*/  UIADD3 UR5, UR5, 0x100, URZ ;  /* 0x0000010005057890 */ /* 0x000fe2000fffe03f */
[----:B------:R-:W-:Y:S02]  /*10c0*/  ISETP.GE.AND P1, PT, R12, 0x1, PT ;  /* 0x000000010c00780c */ /* 0x000fe40003f26270 */
[----:B------:R-:W-:Y:S01]  /*10d0*/  SHF.R.U32.HI R6, RZ, 0x5, R7 ;  /* 0x00000005ff067819 */ /* 0x000fe20000011607 */
[----:B------:R-:W-:-:S04]  /*10e0*/  UIADD3 UR30, UP0, UR5, UR30, URZ ;  /* 0x0000001e051e7290 */ /* 0x000fc8000ff1e03f */
[----:B------:R-:W-:Y:S01]  /*10f0*/  ULEA.HI.X.SX32 UR31, UR5, UR31, 0x1, UP0 ;  /* 0x0000001f051f7291 */ /* 0x000fe200080f0e3f */
[----:B-1----:R-:W-:Y:S11]  /*1100*/  @P0 BRA `(.L_x_46) ;  /* 0x0000000000280947 */ /* 0x002ff60003800000 */
[----:B---3--:R-:W1:Y:S01]  /*1110*/  S2R R0, SR_LANEID ;  /* 0x0000000000007919 */ /* 0x008e620000000000 */
[----:B------:R-:W-:Y:S05]  /*1120*/  WARPSYNC.ALL ;  /* 0x0000000000007948 */ /* 0x000fea0003800000 */
[----:B-1----:R-:W-:-:S05]  /*1130*/  IMAD.SHL.U32 R0, R0, 0x4, RZ ;  /* 0x0000000400007824 */ /* 0x002fca00078e00ff */
[----:B------:R-:W1:Y:S01]  /*1140*/  LDS R3, [R0+UR24] ;  /* 0x0000001800037984 */ /* 0x000e620008000800 */
[----:B--2-4-:R-:W-:-:S05]  /*1150*/  IADD3 R4, P3, R0, UR30, RZ ;  /* 0x0000001e00047c10 */ /* 0x014fca000ff7e0ff */
[----:B------:R-:W-:-:S05]  /*1160*/  IMAD.X R5, RZ, RZ, UR31, P3 ;  /* 0x0000001fff057e24 */ /* 0x000fca00098e06ff */
[----:B-1----:R1:W5:Y:S01]  /*1170*/  ATOMG.E.EXCH.STRONG.GPU PT, RZ, [R4], R3 ;  /* 0x0000000304ff73a8 */ /* 0x00236200041ee100 */
[----:B------:R-:W-:-:S04]  /*1180*/  DEPBAR {5,4,3,2,1,0} ;  /* 0x0000003f0000791a */ /* 0x000fc80000000000 */
[----:B------:R1:W-:Y:S01]  /*1190*/  UTMACCTL.IV [UR30] ;  /* 0x000000001e0079b9 */ /* 0x0003e20008000000 */
[----:B------:R-:W-:Y:S01]  /*11a0*/  NOP ;  /* 0x0000000000007918 */ /* 0x000fe20000000000 */
.L_x_46:
[----:B------:R-:W-:Y:S05]  /*11b0*/  @P0 BRA `(.L_x_47) ;  /* 0x00000000000c0947 */ /* 0x000fea0003800000 */
[----:B------:R0:W-:Y:S01]  /*11c0*/  UTMACMDFLUSH ;  /* 0x00000000000079b7 */ /* 0x0001e20000000000 */
[----:B------:R-:W-:Y:S05]  /*11d0*/  @P0 BRA `(.L_x_47) ;  /* 0x0000000000040947 */ /* 0x000fea0003800000 */
[----:B------:R-:W-:-:S04]  /*11e0*/  DEPBAR.LE SB0, 0x0 ;  /* 0x000080000000791a */ /* 0x000fc80000000000 */
.L_x_47:
[----:B------:R1:W-:Y:S01]  /*11f0*/  STL [R1+0x4], RZ ;  /* 0x000004ff01007387 */ /* 0x0003e20000100800 */
[----:B------:R-:W-:Y:S05]  /*1200*/  WARPSYNC.ALL ;  /* 0x0000000000007948 */ /* 0x000fea0003800000 */
[----:B------:R1:W-:Y:S01]  /*1210*/  STL [R1+0x8], RZ ;  /* 0x000008ff01007387 */ /* 0x0003e20000100800 */
[----:B-----5:R-:W-:Y:S01]  /*1220*/  VOTEU.ALL UP0, P2 ;  /* 0x00000000003f7886 */ /* 0x020fe20001000000 */
[----:B------:R-:W-:Y:S01]  /*1230*/  UMOV UR6, 0x1 ;  /* 0x0000000100067882 */ /* 0x000fe20000000000 */
[----:B------:R-:W-:Y:S01]  /*1240*/  VOTEU.ALL UP1, P2 ;  /* 0x00000000003f7886 */ /* 0x000fe20001020000 */
[----:B------:R1:W-:Y:S01]  /*1250*/  STL [R1+0xc], RZ ;  /* 0x00000cff01007387 */ /* 0x0003e20000100800 */
[----:B------:R-:W-:Y:S01]  /*1260*/  VOTEU.ALL UP2, P2 ;  /* 0x00000000003f7886 */ /* 0x000fe20001040000 */
[----:B------:R-:W-:-:S04]  /*1270*/  @!UP0 UIADD3 UR8, -UR6, 0x100000, URZ ;  /* 0x0010000006088890 */ /* 0x000fc8000fffe13f */
[----:B------:R-:W-:Y:S02]  /*1280*/  @!UP0 USHF.L.U32 UR9, UR8, 0xb, URZ ;  /* 0x0000000b08098899 */ /* 0x000fe4000800063f */
[----:B------:R-:W-:Y:S01]  /*1290*/  @!UP0 USHF.L.U32 UR8, UR8, 0x1, URZ ;  /* 0x0000000108088899 */ /* 0x000fe2000800063f */
[----:B------:R-:W-:Y:S01]  /*12a0*/  R2UR UR25, R6 ;  /* 0x00000000061972ca */ /* 0x000fe200000e0000 */
[----:B------:R1:W-:Y:S01]  /*12b0*/  STL [R1+0x10], RZ ;  /* 0x000010ff01007387 */ /* 0x0003e20000100800 */
[----:B------:R-:W-:-:S04]  /*12c0*/  @!UP0 UIADD3 UR12, -UR6, 0x100000, URZ ;  /* 0x00100000060c8890 */ /* 0x000fc8000fffe13f */
[----:B------:R-:W-:Y:S02]  /*12d0*/  @!UP0 USHF.L.U32 UR13, UR12, 0xb, URZ ;  /* 0x0000000b0c0d8899 */ /* 0x000fe4000800063f */
[----:B------:R-:W-:Y:S01]  /*12e0*/  @!UP0 USHF.L.U32 UR12, UR12, 0x1, URZ ;  /* 0x000000010c0c8899 */ /* 0x000fe2000800063f */
[----:B------:R-:W-:Y:S01]  /*12f0*/  CS2R R24, SRZ ;  /* 0x0000000000187805 */ /* 0x000fe2000001ff00 */
[----:B------:R-:W-:-:S04]  /*1300*/  @!UP0 UIADD3 UR6, -UR6, 0x100000, URZ ;  /* 0x0010000006068890 */ /* 0x000fc8000fffe13f */
[----:B------:R-:W-:Y:S02]  /*1310*/  @!UP0 USHF.L.U32 UR7, UR6, 0xb, URZ ;  /* 0x0000000b06078899 */ /* 0x000fe4000800063f */
[----:B------:R-:W-:Y:S01]  /*1320*/  @!UP0 USHF.L.U32 UR6, UR6, 0x1, URZ ;  /* 0x0000000106068899 */ /* 0x000fe2000800063f */
[----:B------:R1:W-:Y:S01]  /*1330*/  STL [R1+0x14], RZ ;  /* 0x000014ff01007387 */ /* 0x0003e20000100800 */
[----:B------:R-:W-:Y:S01]  /*1340*/  VOTEU.ALL UP0, P2 ;  /* 0x00000000003f7886 */ /* 0x000fe20001000000 */
[----:B------:R-:W-:Y:S01]  /*1350*/  USHF.L.U32 UR15, UR33, 0x8, URZ ;  /* 0x00000008210f7899 */ /* 0x000fe2000800063f */
[----:B------:R-:W-:Y:S01]  /*1360*/  CS2R R26, SRZ ;  /* 0x00000000001a7805 */ /* 0x000fe2000001ff00 */
[----:B------:R1:W-:Y:S01]  /*1370*/  STL [R1+0x18], RZ ;  /* 0x000018ff01007387 */ /* 0x0003e20000100800 */
[----:B------:R-:W-:Y:S01]  /*1380*/  USHF.L.U32 UR11, UR32, 0x8, URZ ;  /* 0x00000008200b7899 */ /* 0x000fe2000800063f */
[----:B------:R-:W-:Y:S02]  /*1390*/  CS2R R28, SRZ ;  /* 0x00000000001c7805 */ /* 0x000fe4000001ff00 */
[----:B------:R-:W-:Y:S01]  /*13a0*/  CS2R R30, SRZ ;  /* 0x00000000001e7805 */ /* 0x000fe2000001ff00 */
[----:B------:R1:W-:Y:S01]  /*13b0*/  STL [R1+0x1c], RZ ;  /* 0x00001cff01007387 */ /* 0x0003e20000100800 */
[----:B------:R-:W-:-:S02]  /*13c0*/  CS2R R32, SRZ ;  /* 0x0000000000207805 */ /* 0x000fc4000001ff00 */
[----:B------:R-:W-:Y:S02]  /*13d0*/  CS2R R34, SRZ ;  /* 0x0000000000227805 */ /* 0x000fe4000001ff00 */
[----:B------:R-:W-:Y:S01]  /*13e0*/  CS2R R36, SRZ ;  /* 0x0000000000247805 */ /* 0x000fe2000001ff00 */
[----:B------:R1:W-:Y:S01]  /*13f0*/  STL [R1+0x20], RZ ;  /* 0x000020ff01007387 */ /* 0x0003e20000100800 */
[----:B------:R-:W-:Y:S02]  /*1400*/  CS2R R38, SRZ ;  /* 0x0000000000267805 */ /* 0x000fe4000001ff00 */
        /* <DEDUP_REMOVED lines=74> */
[----:B------:R1:W-:Y:S04]  /*18b0*/  STL [R1+0x6c], RZ ;  /* 0x00006cff01007387 */ /* 0x0003e80000100800 */
        /* <DEDUP_REMOVED lines=42> */
[----:B------:R1:W-:Y:S01]  /*1b60*/  STL [R1+0x118], RZ ;  /* 0x000118ff01007387 */ /* 0x0003e20000100800 */
[----:B------:R-:W-:Y:S06]  /*1b70*/  BAR.SYNC.DEFER_BLOCKING 0x0 ;  /* 0x0000000000007b1d */ /* 0x000fec0000010000 */
[----:B------:R1:W-:Y:S04]  /*1b80*/  STL [R1+0x11c], RZ ;  /* 0x00011cff01007387 */ /* 0x0003e80000100800 */
[----:B------:R1:W-:Y:S04]  /*1b90*/  STL [R1+0x120], RZ ;  /* 0x000120ff01007387 */ /* 0x0003e80000100800 */
[----:B------:R1:W-:Y:S04]  /*1ba0*/  STL [R1+0x124], RZ ;  /* 0x000124ff01007387 */ /* 0x0003e80000100800 */
[----:B------:R1:W-:Y:S04]  /*1bb0*/  STL [R1+0x128], RZ ;  /* 0x000128ff01007387 */ /* 0x0003e80000100800 */
[----:B------:R1:W-:Y:S04]  /*1bc0*/  STL [R1+0x12c], RZ ;  /* 0x00012cff01007387 */ /* 0x0003e80000100800 */
[----:B------:R-:W2:Y:S02]  /*1bd0*/  FENCE.VIEW.ASYNC.S ;  /* 0x00000000000073c6 */ /* 0x000ea40000000000 */
[----:B--2---:R1:W2:Y:S02]  /*1be0*/  @!UP0 SYNCS.EXCH.64 URZ, [UR24+0x18000], UR8 ;  /* 0x01800008183f85b2 */ /* 0x0042a40008000100 */
        /* <DEDUP_REMOVED lines=20> */
[----:B--2---:R-:W-:Y:S06]  /*1d30*/  BAR.SYNC.DEFER_BLOCKING 0x0 ;  /* 0x0000000000007b1d */ /* 0x004fec0000010000 */
[----:B------:R1:W-:Y:S04]  /*1d40*/  STL [R1+0x180], RZ ;  /* 0x000180ff01007387 */ /* 0x0003e80000100800 */
[----:B------:R1:W-:Y:S04]  /*1d50*/  STL [R1+0x184], RZ ;  /* 0x000184ff01007387 */ /* 0x0003e80000100800 */
[----:B------:R1:W-:Y:S04]  /*1d60*/  STL [R1+0x188], RZ ;  /* 0x000188ff01007387 */ /* 0x0003e80000100800 */
[----:B------:R1:W-:Y:S04]  /*1d70*/  STL [R1+0x18c], RZ ;  /* 0x00018cff01007387 */ /* 0x0003e80000100800 */
[----:B------:R1:W-:Y:S01]  /*1d80*/  STL [R1+0x190], RZ ;  /* 0x000190ff01007387 */ /* 0x0003e20000100800 */
[----:B------:R1:W2:Y:S03]  /*1d90*/  @!UP1 SYNCS.EXCH.64 URZ, [UR24+0x18008], UR12 ;  /* 0x0180080c183f95b2 */ /* 0x0002a60008000100 */
        /* <DEDUP_REMOVED lines=28> */
[----:B------:R1:W-:Y:S01]  /*1f60*/  STL [R1+0x1fc], RZ ;  /* 0x0001fcff01007387 */ /* 0x0003e20000100800 */
[----:B------:R-:W-:Y:S05]  /*1f70*/  @!P1 BRA `(.L_x_48) ;  /* 0x00000018009c9947 */ /* 0x000fea0003800000 */
[----:B------:R1:W-:Y:S01]  /*1f80*/  STL [R1], RZ ;  /* 0x000000ff01007387 */ /* 0x0003e20000100800 */
[----:B------:R-:W-:Y:S02]  /*1f90*/  CS2R R24, SRZ ;  /* 0x0000000000187805 */ /* 0x000fe4000001ff00 */
        /* <DEDUP_REMOVED lines=83> */
[----:B------:R-:W-:Y:S01]  /*24d0*/  CS2R R150, SRZ ;  /* 0x0000000000967805 */ /* 0x000fe2000001ff00 */
[----:B------:R-:W-:Y:S01]  /*24e0*/  UMOV UR5, URZ ;  /* 0x0000003f00057c82 */ /* 0x000fe20008000000 */
[----:B------:R-:W-:Y:S01]  /*24f0*/  UMOV UR10, URZ ;  /* 0x0000003f000a7c82 */ /* 0x000fe20008000000 */
        /* <DEDUP_REMOVED lines=105> */
[----:B------:R1:W-:Y:S02]  /*2b90*/  STL [R1+0x1fc], RZ ;  /* 0x0001fcff01007387 */ /* 0x0003e40000100800 */
.L_x_50:
[----:B--2---:R-:W-:Y:S01]  /*2ba0*/  BAR.SYNC.DEFER_BLOCKING 0x0 ;  /* 0x0000000000007b1d */ /* 0x004fe20000010000 */
[----:B------:R-:W-:Y:S01]  /*2bb0*/  ULEA UR18, UR5, UR24, 0x3 ;  /* 0x0000001805127291 */ /* 0x000fe2000f8e183f */
[----:B---3--:R-:W-:Y:S01]  /*2bc0*/  @!P2 IMAD.MOV.U32 R0, RZ, RZ, 0x8000 ;  /* 0x00008000ff00a424 */ /* 0x008fe200078e00ff */
[----:B------:R-:W-:Y:S01]  /*2bd0*/  ELECT P0, URZ, PT ;  /* 0x00000000003f782f */ /* 0x000fe20003800000 */
[----:B-1----:R-:W-:-:S03]  /*2be0*/  ULEA UR8, UR5, UR24, 0xe ;  /* 0x0000001805087291 */ /* 0x002fc6000f8e703f */
[----:B------:R-:W-:Y:S02]  /*2bf0*/  ISETP.LT.U32.AND P0, PT, R2, 0x20, P0 ;  /* 0x000000200200780c */ /* 0x000fe40000701070 */
[----:B------:R-:W-:Y:S01]  /*2c00*/  ELECT P1, URZ, PT ;  /* 0x00000000003f782f */ /* 0x000fe20003820000 */
[----:B------:R-:W-:-:S03]  /*2c10*/  UIADD3 UR12, UR8, 0xc000, URZ ;  /* 0x0000c000080c7890 */ /* 0x000fc6000fffe03f */
[----:B------:R-:W-:Y:S01]  /*2c20*/  ISETP.LT.U32.AND P1, PT, R2, 0x20, P1 ;  /* 0x000000200200780c */ /* 0x000fe20000f21070 */
[----:B------:R-:W-:-:S06]  /*2c30*/  UMOV UR14, UR10 ;  /* 0x0000000a000e7c82 */ /* 0x000fcc0008000000 */
[----:B------:R-:W-:Y:S01]  /*2c40*/  VOTEU.ANY UP0, P0 ;  /* 0x00000000003f7886 */ /* 0x000fe20000000100 */
[----:B------:R-:W-:Y:S01]  /*2c50*/  VOTEU.ANY UP2, P0 ;  /* 0x00000000003f7886 */ /* 0x000fe20000040100 */
[----:B------:R1:W-:Y:S01]  /*2c60*/  @!P2 SYNCS.ARRIVE.TRANS64 RZ, [UR18+0x18000], R0 ;  /* 0x01800000ffffa9a7 */ /* 0x0003e20008000012 */
[----:B------:R2:W-:Y:S06]  /*2c70*/  MEMBAR.ALL.CTA ;  /* 0x0000000000007992 */ /* 0x0005ec0000008000 */
[----:B--2---:R-:W2:Y:S01]  /*2c80*/  FENCE.VIEW.ASYNC.S ;  /* 0x00000000000073c6 */ /* 0x004ea20000000000 */
[----:B------:R-:W-:Y:S01]  /*2c90*/  @UP0 UIADD3 UR9, UR18, 0x18000, URZ ;  /* 0x0001800012090890 */ /* 0x000fe2000fffe03f */
[----:B------:R-:W-:Y:S01]  /*2ca0*/  @UP0 UMOV UR6, UR26 ;  /* 0x0000001a00060c82 */ /* 0x000fe20008000000 */
[----:B------:R-:W-:Y:S01]  /*2cb0*/  @UP0 UMOV UR7, UR27 ;  /* 0x0000001b00070c82 */ /* 0x000fe20008000000 */
[----:B--2---:R-:W-:Y:S01]  /*2cc0*/  VOTEU.ANY UP1, P1 ;  /* 0x00000000003f7886 */ /* 0x004fe20000820100 */
[----:B------:R-:W-:Y:S01]  /*2cd0*/  VOTEU.ANY UP3, P1 ;  /* 0x00000000003f7886 */ /* 0x000fe20000860100 */
[----:B-1----:R-:W-:-:S03]  /*2ce0*/  IMAD.U32 R0, RZ, RZ, UR4 ;  /* 0x00000004ff007e24 */ /* 0x002fc6000f8e00ff */
[----:B------:R-:W-:Y:S01]  /*2cf0*/  @UP1 UIADD3 UR13, UR18, 0x18000, URZ ;  /* 0x00018000120d1890 */ /* 0x000fe2000fffe03f */
[----:B------:R-:W-:Y:S01]  /*2d00*/  @UP1 UMOV UR16, UR28 ;  /* 0x0000001c00101c82 */ /* 0x000fe20008000000 */
[----:B------:R-:W-:Y:S01]  /*2d10*/  @UP1 UMOV UR17, UR29 ;  /* 0x0000001d00111c82 */ /* 0x000fe20008000000 */
[----:B------:R-:W-:Y:S01]  /*2d20*/  SHF.L.U32 R0, R0, 0x1f, RZ ;  /* 0x0000001f00007819 */ /* 0x000fe200000006ff */
[----:B------:R-:W-:Y:S06]  /*2d30*/  BAR.SYNC.DEFER_BLOCKING 0x0 ;  /* 0x0000000000007b1d */ /* 0x000fec0000010000 */
[----:B------:R1:W-:Y:S02]  /*2d40*/  @UP2 UTMALDG.2D [UR8], [UR6] ;  /* 0x00000008060025b4 */ /* 0x0003e40008008000 */
[----:B------:R-:W-:Y:S06]  /*2d50*/  BAR.SYNC.DEFER_BLOCKING 0x0 ;  /* 0x0000000000007b1d */ /* 0x000fec0000010000 */
[----:B------:R1:W-:Y:S02]  /*2d60*/  @UP3 UTMALDG.2D [UR12], [UR16] ;  /* 0x0000000c100035b4 */ /* 0x0003e40008008000 */
[----:B------:R-:W-:Y:S06]  /*2d70*/  BAR.SYNC.DEFER_BLOCKING 0x0 ;  /* 0x0000000000007b1d */ /* 0x000fec0000010000 */
[----:B------:R-:W2:Y:S02]  /*2d80*/  SYNCS.PHASECHK.TRANS64.TRYWAIT P0, [UR18+0x18000], R0 ;  /* 0x01800000ff0075a7 */ /* 0x000ea40008000152 */
[----:B-12---:R-:W-:Y:S05]  /*2d90*/  @!P0 BRA `(.L_x_49) ;  /* 0x0000002400d88947 */ /* 0x006fea0003800000 */
.L_x_51:
[----:B------:R-:W-:Y:S01]  /*2da0*/  STL.64 [R1+0x268], R150 ;  /* 0x0002689601007387 */ /* 0x000fe20000100a00 */
[----:B------:R-:W-:Y:S01]  /*2db0*/  USHF.L.U32 UR6, UR25, 0x6, URZ ;  /* 0x0000000619067899 */ /* 0x000fe2000800063f */
[----:B------:R-:W1:Y:S02]  /*2dc0*/  LDC R0, c[0x0][0x230] ;  /* 0x00008c00ff007b82 */ /* 0x000e640000000800 */
[----:B------:R-:W-:Y:S04]  /*2dd0*/  STL.64 [R1+0x260], R148 ;  /* 0x0002609401007387 */ /* 0x000fe80000100a00 */
        /* <DEDUP_REMOVED lines=11> */
[----:B------:R2:W-:Y:S04]  /*2e90*/  STL.64 [R1+0x200], R124 ;  /* 0x0002007c01007387 */ /* 0x0005e80000100a00 */
[----:B--2---:R-:W2:Y:S04]  /*2ea0*/  LDL.LU.64 R124, [R1] ;  /* 0x00000000017c7983 */ /* 0x004ea80000300a00 */
[----:B------:R-:W2:Y:S04]  /*2eb0*/  LDL.LU.64 R126, [R1+0x8] ;  /* 0x00000800017e7983 */ /* 0x000ea80000300a00 */
        /* <DEDUP_REMOVED lines=61> */
[----:B------:R-:W2:Y:S01]  /*3290*/  LDL.LU.64 R250, [R1+0x1f8] ;  /* 0x0001f80001fa7983 */ /* 0x000ea20000300a00 */
[----:B------:R-:W-:-:S02]  /*32a0*/  ULOP3.LUT UR6, UR6, 0x100, URZ, 0xc0, !UPT ;  /* 0x0000010006067892 */ /* 0x000fc4000f8ec03f */
[----:B------:R-:W-:Y:S02]  /*32b0*/  USHF.R.U32.HI UR7, URZ, 0x4, UR12 ;  /* 0x000000043f077899 */ /* 0x000fe4000801160c */
[----:B------:R-:W-:Y:S02]  /*32c0*/  ULEA.HI UR8, UR8, UR6, URZ, 0x1c ;  /* 0x0000000608087291 */ /* 0x000fe4000f8fe03f */
[----:B------:R-:W-:Y:S02]  /*32d0*/  USGXT.U32 UR6, UR7, 0xe ;  /* 0x0000000e0706789a */ /* 0x000fe40008000000 */
[----:B------:R-:W-:Y:S01]  /*32e0*/  ULOP3.LUT UR16, UR8, 0x3fff, URZ, 0xc0, !UPT ;  /* 0x00003fff08107892 */ /* 0x000fe2000f8ec03f */
[----:B------:R-:W-:Y:S01]  /*32f0*/  UMOV UR19, 0x80000020 ;  /* 0x8000002000137882 */ /* 0x000fe20000000000 */
[----:B------:R-:W-:Y:S02]  /*3300*/  UMOV UR17, 0x80000020 ;  /* 0x8000002000117882 */ /* 0x000fe40000000000 */
[----:B------:R-:W-:Y:S01]  /*3310*/  UIADD3 UR20, UP0, UR16, 0x2, URZ ;  /* 0x0000000210147890 */ /* 0x000fe2000ff1e03f */
[----:B------:R-:W-:Y:S01]  /*3320*/  UMOV UR18, UR6 ;  /* 0x0000000600127c82 */ /* 0x000fe20008000000 */
[----:B------:R-:W-:Y:S01]  /*3330*/  UMOV UR8, URZ ;  /* 0x0000003f00087c82 */ /* 0x000fe20008000000 */
[----:B------:R-:W-:Y:S01]  /*3340*/  UMOV UR22, 0xfffffffe ;  /* 0xfffffffe00167882 */ /* 0x000fe20000000000 */
[----:B------:R-:W-:Y:S01]  /*3350*/  UMOV UR23, 0x7fffffdf ;  /* 0x7fffffdf00177882 */ /* 0x000fe20000000000 */
[----:B------:R-:W-:Y:S01]  /*3360*/  UMOV UR7, URZ ;  /* 0x0000003f00077c82 */ /* 0x000fe20008000000 */
[----:B------:R-:W-:-:S02]  /*3370*/  UIADD3.X UR21, UR8, -0x7fffffe0, URZ, UP0, !UPT ;  /* 0x8000002008157890 */ /* 0x000fc400087fe43f */
[----:B------:R-:W-:Y:S01]  /*3380*/  UIADD3.64 UR22, UR6, -UR22, URZ ;  /* 0x8000001606167297 */ /* 0x000fe2000fffe03f */
[----:B--2---:R-:W-:-:S06]  /*3390*/  WARPGROUP.ARRIVE ;  /* 0x00000000000079c5 */ /* 0x004fcc0000000000 */
[----:B------:R-:W-:Y:S03]  /*33a0*/  QGMMA.64x256x32.F32.E4M3.E4M3 R124, gdesc[UR16], R124, gsb0 ;  /* 0x03e00000107c79f3 */ /* 0x000fe6000800087c */
[----:B------:R-:W-:Y:S02]  /*33b0*/  WARPGROUP.DEPBAR.LE gsb0, 0x0 ;  /* 0x00008000000079c5 */ /* 0x000fe40000010000 */
[----:B------:R-:W-:-:S15]  /*33c0*/  WARPGROUP.ARRIVE ;  /* 0x00000000000079c5 */ /* 0x000fde0000000000 */
[----:B------:R-:W-:-:S08]  /*33d0*/  NOP ;  /* 0x0000000000007918 */ /* 0x000fd00000000000 */
[----:B------:R-:W-:Y:S03]  /*33e0*/  QGMMA.64x256x32.F32.E4M3.E4M3 R124, gdesc[UR20], R124, gsb0 ;  /* 0x03e00000147c79f3 */ /* 0x000fe6000800087c */
[----:B------:R-:W-:Y:S02]  /*33f0*/  WARPGROUP.DEPBAR.LE gsb0, 0x0 ;  /* 0x00008000000079c5 */ /* 0x000fe40000010000 */
[----:B------:R-:W-:Y:S04]  /*3400*/  STL.64 [R1], R124 ;  /* 0x0000007c01007387 */ /* 0x000fe80000100a00 */
        /* <DEDUP_REMOVED lines=63> */
[----:B--2---:R-:W2:Y:S04]  /*3800*/  LDL.LU.64 R150, [R1+0x268] ;  /* 0x0002680001967983 */ /* 0x004ea80000300a00 */
        /* <DEDUP_REMOVED lines=13> */
[----:B------:R-:W-:-:S02]  /*38e0*/  UIADD3.64 UR16, UR20, 0x1fe, URZ ;  /* 0x000001fe14107897 */ /* 0x000fc4000fffe03f */
[----:B------:R-:W-:Y:S02]  /*38f0*/  UIADD3.64 UR20, UR20, 0x200, URZ ;  /* 0x0000020014147897 */ /* 0x000fe4000fffe03f */
[----:B------:R-:W-:Y:S02]  /*3900*/  UIADD3 UR10, UR10, 0x40, URZ ;  /* 0x000000400a0a7890 */ /* 0x000fe4000fffe03f */
[----:B------:R-:W-:-:S04]  /*3910*/  UIADD3 UR5, UR5, 0x1, URZ ;  /* 0x0000000105057890 */ /* 0x000fc8000fffe03f */
[----:B-1----:R-:W-:Y:S01]  /*3920*/  ISETP.LE.AND P0, PT, R0, UR10, PT ;  /* 0x0000000a00007c0c */ /* 0x002fe2000bf03270 */
[----:B------:R-:W-:-:S04]  /*3930*/  UISETP.NE.U32.AND UP0, UPT, UR5, 0x3, UPT ;  /* 0x000000030500788c */ /* 0x000fc8000bf05070 */
[----:B------:R-:W-:Y:S02]  /*3940*/  USEL UR6, URZ, 0x1, UP0 ;  /* 0x000000013f067887 */ /* 0x000fe40008000000 */
[----:B------:R-:W-:Y:S02]  /*3950*/  USEL UR5, UR5, URZ, UP0 ;  /* 0x0000003f05057287 */ /* 0x000fe40008000000 */
[----:B------:R-:W-:Y:S01]  /*3960*/  ULOP3.LUT UR4, UR4, UR6, URZ, 0x3c, !UPT ;  /* 0x0000000604047292 */ /* 0x000fe2000f8e3c3f */
[----:B--2---:R-:W-:-:S06]  /*3970*/  WARPGROUP.ARRIVE ;  /* 0x00000000000079c5 */ /* 0x004fcc0000000000 */
[----:B------:R-:W-:Y:S03]  /*3980*/  QGMMA.64x256x32.F32.E4M3.E4M3 R24, gdesc[UR16], R24, gsb0 ;  /* 0x03e00000101879f3 */ /* 0x000fe60008000818 */
[----:B------:R-:W-:Y:S02]  /*3990*/  WARPGROUP.DEPBAR.LE gsb0, 0x0 ;  /* 0x00008000000079c5 */ /* 0x000fe40000010000 */
[----:B------:R-:W-:-:S15]  /*39a0*/  WARPGROUP.ARRIVE ;  /* 0x00000000000079c5 */ /* 0x000fde0000000000 */
[----:B------:R-:W-:-:S08]  /*39b0*/  NOP ;  /* 0x0000000000007918 */ /* 0x000fd00000000000 */
[----:B------:R-:W-:Y:S03]  /*39c0*/  QGMMA.64x256x32.F32.E4M3.E4M3 R24, gdesc[UR20], R24, gsb0 ;  /* 0x03e00000141879f3 */ /* 0x000fe60008000818 */
[----:B------:R-:W-:Y:S02]  /*39d0*/  WARPGROUP.DEPBAR.LE gsb0, 0x0 ;  /* 0x00008000000079c5 */ /* 0x000fe40000010000 */
[----:B---3--:R-:W-:Y:S05]  /*39e0*/  @!P0 BRA `(.L_x_50) ;  /* 0xfffffff0006c8947 */ /* 0x008fea000383ffff */
.L_x_48:
[----:B------:R5:W-:Y:S04]  /*39f0*/  STL [R1+0x20c], R148 ;  /* 0x00020c9401007387 */ /* 0x000be80000100800 */
[----:B-1-3--:R-:W3:Y:S01]  /*3a00*/  LDL.LU R5, [R1+0x4] ;  /* 0x0000040001057983 */ /* 0x00aee20000300800 */
[----:B--2---:R-:W-:Y:S06]  /*3a10*/  BAR.SYNC.DEFER_BLOCKING 0x0 ;  /* 0x0000000000007b1d */ /* 0x004fec0000010000 */
[----:B-----5:R-:W3:Y:S04]  /*3a20*/  LDL.LU R148, [R1] ;  /* 0x0000000001947983 */ /* 0x020ee80000300800 */
[----:B------:R1:W-:Y:S04]  /*3a30*/  STL [R1+0x208], R149 ;  /* 0x0002089501007387 */ /* 0x0003e80000100800 */
[----:B-1----:R-:W2:Y:S01]  /*3a40*/  LDL.LU R149, [R1+0x8] ;  /* 0x0000080001957983 */ /* 0x002ea20000300800 */
[----:B------:R-:W1:Y:S03]  /*3a50*/  @!P2 SYNCS.CCTL.IV [UR24+0x18000] ;  /* 0x01800000ff00a9b1 */ /* 0x000e660008000018 */
[----:B------:R-:W2:Y:S04]  /*3a60*/  LDL.LU R3, [R1+0xc] ;  /* 0x00000c0001037983 */ /* 0x000ea80000300800 */
[----:B------:R5:W-:Y:S01]  /*3a70*/  STL [R1+0x204], R150 ;  /* 0x0002049601007387 */ /* 0x000be20000100800 */
[----:B-1----:R-:W-:Y:S06]  /*3a80*/  BAR.SYNC.DEFER_BLOCKING 0x0 ;  /* 0x0000000000007b1d */ /* 0x002fec0000010000 */
[----:B-----5:R-:W5:Y:S04]  /*3a90*/  LDL.LU R150, [R1+0x10] ;  /* 0x0000100001967983 */ /* 0x020f680000300800 */
[----:B------:R-:W5:Y:S04]  /*3aa0*/  LDL.LU R0, [R1+0x14] ;  /* 0x0000140001007983 */ /* 0x000f680000300800 */
[----:B------:R1:W-:Y:S01]  /*3ab0*/  STL [R1+0x200], R151 ;  /* 0x0002009701007387 */ /* 0x0003e20000100800 */
[----:B------:R-:W-:Y:S01]  /*3ac0*/  F2FP.SATFINITE.E4M3.F32.PACK_AB_MERGE_C R24, R25, R24, RZ ;  /* 0x000000181918723e */ /* 0x000fe200048070ff */
[----:B------:R-:W4:Y:S02]  /*3ad0*/  @!P2 SYNCS.CCTL.IV [UR24+0x18008] ;  /* 0x01800800ff00a9b1 */ /* 0x000f240008000018 */
[----:B----4-:R-:W-:Y:S06]  /*3ae0*/  BAR.SYNC.DEFER_BLOCKING 0x0 ;  /* 0x0000000000007b1d */ /* 0x010fec0000010000 */
[----:B-1----:R-:W4:Y:S04]  /*3af0*/  LDL.LU R151, [R1+0x18] ;  /* 0x0000180001977983 */ /* 0x002f280000300800 */
[----:B------:R-:W4:Y:S04]  /*3b00*/  LDL.LU R4, [R1+0x1c] ;  /* 0x00001c0001047983 */ /* 0x000f280000300800 */
[----:B------:R-:W4:Y:S04]  /*3b10*/  LDL.LU R7, [R1+0x20] ;  /* 0x0000200001077983 */ /* 0x000f280000300800 */
[----:B------:R-:W4:Y:S04]  /*3b20*/  LDL.LU R6, [R1+0x24] ;  /* 0x0000240001067983 */ /* 0x000f280000300800 */
[----:B------:R-:W4:Y:S01]  /*3b30*/  LDL.LU R2, [R1+0x28] ;  /* 0x0000280001027983 */ /* 0x000f220000300800 */
[----:B------:R-:W-:Y:S01]  /*3b40*/  F2FP.SATFINITE.E4M3.F32.PACK_AB_MERGE_C R26, R27, R26, RZ ;  /* 0x0000001a1b1a723e */ /* 0x000fe200048070ff */
[----:B------:R-:W1:Y:S02]  /*3b50*/  @!P2 SYNCS.CCTL.IV [UR24+0x18010] ;  /* 0x01801000ff00a9b1 */ /* 0x000e640008000018 */
[----:B------:R-:W4:Y:S04]  /*3b60*/  LDL.LU R8, [R1+0x2c] ;  /* 0x00002c0001087983 */ /* 0x000f280000300800 */
        /* <DEDUP_REMOVED lines=113> */
[----:B------:R-:W4:Y:S01]  /*4280*/  LDL.LU R193, [R1+0x1f4] ;  /* 0x0001f40001c17983 */ /* 0x000f220000300800 */
[----:B---3--:R-:W-:-:S03]  /*4290*/  F2FP.SATFINITE.E4M3.F32.PACK_AB_MERGE_C R5, R5, R148, RZ ;  /* 0x000000940505723e */ /* 0x008fc600048070ff */
[----:B------:R-:W3:Y:S01]  /*42a0*/  LDL.LU R195, [R1+0x1f8] ;  /* 0x0001f80001c37983 */ /* 0x000ee20000300800 */
[----:B--2---:R-:W-:-:S03]  /*42b0*/  F2FP.SATFINITE.E4M3.F32.PACK_AB_MERGE_C R3, R3, R149, RZ ;  /* 0x000000950303723e */ /* 0x004fc600048070ff */
[----:B------:R-:W3:Y:S01]  /*42c0*/  LDL.LU R194, [R1+0x1fc] ;  /* 0x0001fc0001c27983 */ /* 0x000ee20000300800 */
[----:B-----5:R-:W-:-:S03]  /*42d0*/  F2FP.SATFINITE.E4M3.F32.PACK_AB_MERGE_C R0, R0, R150, RZ ;  /* 0x000000960000723e */ /* 0x020fc600048070ff */
[----:B------:R-:W2:Y:S01]  /*42e0*/  LDL.LU R148, [R1+0x20c] ;  /* 0x00020c0001947983 */ /* 0x000ea20000300800 */
[----:B----4-:R-:W-:-:S03]  /*42f0*/  F2FP.SATFINITE.E4M3.F32.PACK_AB_MERGE_C R4, R4, R151, RZ ;  /* 0x000000970404723e */ /* 0x010fc600048070ff */
[----:B------:R-:W2:Y:S04]  /*4300*/  LDL.LU R149, [R1+0x208] ;  /* 0x0002080001957983 */ /* 0x000ea80000300800 */
[----:B------:R-:W4:Y:S04]  /*4310*/  LDL.LU R150, [R1+0x204] ;  /* 0x0002040001967983 */ /* 0x000f280000300800 */
[----:B------:R-:W4:Y:S01]  /*4320*/  LDL.LU R151, [R1+0x200] ;  /* 0x0002000001977983 */ /* 0x000f220000300800 */
[----:B------:R-:W-:Y:S02]  /*4330*/  F2FP.SATFINITE.E4M3.F32.PACK_AB_MERGE_C R6, R6, R7, RZ ;  /* 0x000000070606723e */ /* 0x000fe400048070ff */
[----:B------:R-:W-:-:S02]  /*4340*/  ELECT P0, URZ, PT ;  /* 0x00000000003f782f */ /* 0x000fc40003800000 */
[----:B------:R-:W-:Y:S01]  /*4350*/  F2FP.SATFINITE.E4M3.F32.PACK_AB_MERGE_C R28, R29, R28, RZ ;  /* 0x0000001c1d1c723e */ /* 0x000fe200048070ff */
[----:B------:R-:W5:Y:S01]  /*4360*/  S2R R7, SR_TID.X ;  /* 0x0000000000077919 */ /* 0x000f620000002100 */
[----:B------:R-:W-:Y:S01]  /*4370*/  F2FP.SATFINITE.E4M3.F32.PACK_AB_MERGE_C R30, R31, R30, RZ ;  /* 0x0000001e1f1e723e */ /* 0x000fe200048070ff */
[----:B------:R-:W-:Y:S01]  /*4380*/  ULOP3.LUT UR25, UR25, 0x1, URZ, 0xc0, !UPT ;  /* 0x0000000119197892 */ /* 0x000fe2000f8ec03f */
[----:B------:R-:W-:Y:S01]  /*4390*/  F2FP.SATFINITE.E4M3.F32.PACK_AB_MERGE_C R88, R89, R88, RZ ;  /* 0x000000585958723e */ /* 0x000fe200048070ff */
[----:B------:R-:W-:Y:S01]  /*43a0*/  UMOV UR10, UR11 ;  /* 0x0000000b000a7c82 */ /* 0x000fe20008000000 */
[----:B------:R-:W-:Y:S01]  /*43b0*/  F2FP.SATFINITE.E4M3.F32.PACK_AB_MERGE_C R90, R91, R90, RZ ;  /* 0x0000005a5b5a723e */ /* 0x000fe200048070ff */
[----:B------:R-:W-:Y:S01]  /*43c0*/  ULEA UR9, UR25, UR15, 0x7 ;  /* 0x0000000f19097291 */ /* 0x000fe2000f8e383f */
[----:B------:R-:W-:Y:S01]  /*43d0*/  F2FP.SATFINITE.E4M3.F32.PACK_AB_MERGE_C R92, R93, R92, RZ ;  /* 0x0000005c5d5c723e */ /* 0x000fe200048070ff */
[----:B------:R-:W-:Y:S01]  /*43e0*/  ULEA UR8, UR25, UR24, 0xf ;  /* 0x0000001819087291 */ /* 0x000fe2000f8e783f */
[----:B------:R-:W-:-:S02]  /*43f0*/  F2FP.SATFINITE.E4M3.F32.PACK_AB_MERGE_C R94, R95, R94, RZ ;  /* 0x0000005e5f5e723e */ /* 0x000fc400048070ff */
[----:B------:R-:W-:Y:S02]  /*4400*/  F2FP.SATFINITE.E4M3.F32.PACK_AB_MERGE_C R8, R8, R2, RZ ;  /* 0x000000020808723e */ /* 0x000fe400048070ff */
[----:B------:R-:W-:Y:S02]  /*4410*/  F2FP.SATFINITE.E4M3.F32.PACK_AB_MERGE_C R9, R9, R252, RZ ;  /* 0x000000fc0909723e */ /* 0x000fe400048070ff */
[----:B------:R-:W-:Y:S02]  /*4420*/  F2FP.SATFINITE.E4M3.F32.PACK_AB_MERGE_C R10, R10, R251, RZ ;  /* 0x000000fb0a0a723e */ /* 0x000fe400048070ff */
[----:B------:R-:W-:Y:S02]  /*4430*/  F2FP.SATFINITE.E4M3.F32.PACK_AB_MERGE_C R32, R33, R32, RZ ;  /* 0x000000202120723e */ /* 0x000fe400048070ff */
[----:B------:R-:W-:Y:S02]  /*4440*/  F2FP.SATFINITE.E4M3.F32.PACK_AB_MERGE_C R34, R35, R34, RZ ;  /* 0x000000222322723e */ /* 0x000fe400048070ff */
[----:B------:R-:W-:-:S02]  /*4450*/  F2FP.SATFINITE.E4M3.F32.PACK_AB_MERGE_C R36, R37, R36, RZ ;  /* 0x000000242524723e */ /* 0x000fc400048070ff */
[----:B------:R-:W-:Y:S02]  /*4460*/  F2FP.SATFINITE.E4M3.F32.PACK_AB_MERGE_C R38, R39, R38, RZ ;  /* 0x000000262726723e */ /* 0x000fe400048070ff */
[----:B------:R-:W-:Y:S02]  /*4470*/  F2FP.SATFINITE.E4M3.F32.PACK_AB_MERGE_C R96, R97, R96, RZ ;  /* 0x000000606160723e */ /* 0x000fe400048070ff */
[----:B------:R-:W-:Y:S02]  /*4480*/  F2FP.SATFINITE.E4M3.F32.PACK_AB_MERGE_C R98, R99, R98, RZ ;  /* 0x000000626362723e */ /* 0x000fe400048070ff */
[----:B------:R-:W-:Y:S02]  /*4490*/  F2FP.SATFINITE.E4M3.F32.PACK_AB_MERGE_C R100, R101, R100, RZ ;  /* 0x000000646564723e */ /* 0x000fe400048070ff */
[----:B------:R-:W-:Y:S01]  /*44a0*/  F2FP.SATFINITE.E4M3.F32.PACK_AB_MERGE_C R102, R103, R102, RZ ;  /* 0x000000666766723e */ /* 0x000fe200048070ff */
[----:B-----5:R-:W-:Y:S01]  /*44b0*/  IMAD.SHL.U32 R25, R7, 0x40, RZ ;  /* 0x0000004007197824 */ /* 0x020fe200078e00ff */
[----:B------:R-:W-:Y:S01]  /*44c0*/  F2FP.SATFINITE.E4M3.F32.PACK_AB_MERGE_C R163, R163, R226, RZ ;  /* 0x000000e2a3a3723e */ /* 0x000fe200048070ff */
[----:B------:R-:W-:Y:S01]  /*44d0*/  IMAD.SHL.U32 R27, R7, 0x2, RZ ;  /* 0x00000002071b7824 */ /* 0x000fe200078e00ff */
[----:B------:R-:W-:-:S02]  /*44e0*/  F2FP.SATFINITE.E4M3.F32.PACK_AB_MERGE_C R11, R11, R250, RZ ;  /* 0x000000fa0b0b723e */ /* 0x000fc400048070ff */
[----:B------:R-:W-:Y:S02]  /*44f0*/  LOP3.LUT R25, R25, 0x3800, RZ, 0xc0, !PT ;  /* 0x0000380019197812 */ /* 0x000fe400078ec0ff */
[----:B------:R-:W-:Y:S02]  /*4500*/  LOP3.LUT R27, R27, 0x6, RZ, 0xc0, !PT ;  /* 0x000000061b1b7812 */ /* 0x000fe400078ec0ff */
        /* <DEDUP_REMOVED lines=93> */
[----:B------:R-:W-:-:S04]  /*4ae0*/  LOP3.LUT R2, R7, 0xff, RZ, 0xc0, !PT ;  /* 0x000000ff07027812 */ /* 0x000fc800078ec0ff */
[----:B------:R-:W-:Y:S02]  /*4af0*/  ISETP.LT.U32.AND P0, PT, R2, 0x40, P0 ;  /* 0x000000400200780c */ /* 0x000fe40000701070 */
[----:B------:R-:W-:Y:S02]  /*4b00*/  F2FP.SATFINITE.E4M3.F32.PACK_AB_MERGE_C R188, R188, R201, RZ ;  /* 0x000000c9bcbc723e */ /* 0x000fe400048070ff */
[----:B------:R-:W-:-:S09]  /*4b10*/  F2FP.SATFINITE.E4M3.F32.PACK_AB_MERGE_C R189, R189, R200, RZ ;  /* 0x000000c8bdbd723e */ /* 0x000fd200048070ff */
[----:B------:R-:W-:Y:S01]  /*4b20*/  VOTEU.ANY UP0, P0 ;  /* 0x00000000003f7886 */ /* 0x000fe20000000100 */
[----:B------:R-:W-:Y:S01]  /*4b30*/  VOTEU.ANY UP1, P0 ;  /* 0x00000000003f7886 */ /* 0x000fe20000020100 */
[----:B------:R-:W-:-:S03]  /*4b40*/  F2FP.SATFINITE.E4M3.F32.PACK_AB_MERGE_C R190, R190, R199, RZ ;  /* 0x000000c7bebe723e */ /* 0x000fc600048070ff */
[----:B------:R-:W-:Y:S01]  /*4b50*/  @UP0 UMOV UR6, UR30 ;  /* 0x0000001e00060c82 */ /* 0x000fe20008000000 */
[----:B------:R-:W-:Y:S01]  /*4b60*/  @UP0 UMOV UR7, UR31 ;  /* 0x0000001f00070c82 */ /* 0x000fe20008000000 */
[----:B------:R-:W-:Y:S02]  /*4b70*/  F2FP.SATFINITE.E4M3.F32.PACK_AB_MERGE_C R191, R191, R198, RZ ;  /* 0x000000c6bfbf723e */ /* 0x000fe400048070ff */
[----:B------:R-:W-:Y:S02]  /*4b80*/  F2FP.SATFINITE.E4M3.F32.PACK_AB_MERGE_C R192, R192, R197, RZ ;  /* 0x000000c5c0c0723e */ /* 0x000fe400048070ff */
[----:B------:R-:W-:Y:S02]  /*4b90*/  F2FP.SATFINITE.E4M3.F32.PACK_AB_MERGE_C R193, R193, R196, RZ ;  /* 0x000000c4c1c1723e */ /* 0x000fe400048070ff */
[----:B------:R-:W-:-:S05]  /*4ba0*/  LOP3.LUT R196, R7, 0x1c, RZ, 0xc0, !PT ;  /* 0x0000001c07c47812 */ /* 0x000fca00078ec0ff */
[----:B------:R-:W-:Y:S01]  /*4bb0*/  IMAD R25, R196, 0x20, R25 ;  /* 0x00000020c4197824 */ /* 0x000fe200078e0219 */
[----:B---3--:R-:W-:Y:S01]  /*4bc0*/  F2FP.SATFINITE.E4M3.F32.PACK_AB_MERGE_C R194, R194, R195, RZ ;  /* 0x000000c3c2c2723e */ /* 0x008fe200048070ff */
[----:B------:R-:W-:-:S04]  /*4bd0*/  IMAD R196, R196, 0x4, R27 ;  /* 0x00000004c4c47824 */ /* 0x000fc800078e021b */
[----:B------:R-:W-:Y:S01]  /*4be0*/  IMAD.IADD R25, R25, 0x1, R196 ;  /* 0x0000000119197824 */ /* 0x000fe200078e02c4 */
[----:B--2---:R-:W-:-:S04]  /*4bf0*/  F2FP.SATFINITE.E4M3.F32.PACK_AB_MERGE_C R148, R149, R148, RZ ;  /* 0x000000949594723e */ /* 0x004fc800048070ff */
[----:B-1----:R1:W-:Y:S04]  /*4c00*/  STS.U16 [R25+UR24+0x400], R3 ;  /* 0x0004000319007988 */ /* 0x0023e80008000418 */
[----:B------:R2:W-:Y:S01]  /*4c10*/  STS.U16 [R25+UR24], R5 ;  /* 0x0000000519007988 */ /* 0x0005e20008000418 */
[----:B----4-:R-:W-:-:S03]  /*4c20*/  F2FP.SATFINITE.E4M3.F32.PACK_AB_MERGE_C R150, R151, R150, RZ ;  /* 0x000000969796723e */ /* 0x010fc600048070ff */
[----:B------:R-:W-:Y:S01]  /*4c30*/  STS.U16 [R25+UR24+0x8], R0 ;  /* 0x0000080019007988 */ /* 0x000fe20008000418 */
[----:B-1----:R-:W-:-:S03]  /*4c40*/  LOP3.LUT R3, R25, 0x10, RZ, 0x3c, !PT ;  /* 0x0000001019037812 */ /* 0x002fc600078e3cff */
[----:B------:R-:W-:Y:S01]  /*4c50*/  STS.U16 [R25+UR24+0x408], R4 ;  /* 0x0004080419007988 */ /* 0x000fe20008000418 */
[----:B--2---:R-:W-:-:S03]  /*4c60*/  LOP3.LUT R5, R25, 0x20, RZ, 0x3c, !PT ;  /* 0x0000002019057812 */ /* 0x004fc600078e3cff */
[----:B------:R-:W-:Y:S04]  /*4c70*/  STS.U16 [R25+UR24+0x8000], R163 ;  /* 0x008000a319007988 */ /* 0x000fe80008000418 */
        /* <DEDUP_REMOVED lines=11> */
[----:B------:R-:W-:Y:S04]  /*4d30*/  STS.U16 [R3+UR24], R6 ;  /* 0x0000000603007988 */ /* 0x000fe80008000418 */
        /* <DEDUP_REMOVED lines=14> */
[----:B------:R1:W-:Y:S04]  /*4e20*/  STS.U16 [R3+UR24+0xc408], R102 ;  /* 0x00c4086603007988 */ /* 0x0003e80008000418 */
[----:B------:R-:W-:Y:S04]  /*4e30*/  STS.U16 [R5+UR24], R11 ;  /* 0x0000000b05007988 */ /* 0x000fe80008000418 */
[----:B------:R-:W-:Y:S01]  /*4e40*/  STS.U16 [R5+UR24+0x400], R12 ;  /* 0x0004000c05007988 */ /* 0x000fe20008000418 */
[----:B-1----:R-:W-:-:S03]  /*4e50*/  LOP3.LUT R3, R25, 0x30, RZ, 0x3c, !PT ;  /* 0x0000003019037812 */ /* 0x002fc600078e3cff */
        /* <DEDUP_REMOVED lines=50> */
[----:B-1----:R-:W-:-:S02]  /*5180*/  LOP3.LUT R5, R25, 0x60, RZ, 0x3c, !PT ;  /* 0x0000006019057812 */ /* 0x002fc400078e3cff */
[----:B------:R-:W-:Y:S01]  /*5190*/  LOP3.LUT R25, R25, 0x70, RZ, 0x3c, !PT ;  /* 0x0000007019197812 */ /* 0x000fe200078e3cff */
        /* <DEDUP_REMOVED lines=45> */
[----:B------:R-:W-:Y:S01]  /*5470*/  STS.U16 [R25+UR24+0xc408], R150 ;  /* 0x00c4089619007988 */ /* 0x000fe20008000418 */
[----:B------:R1:W-:Y:S06]  /*5480*/  MEMBAR.ALL.CTA ;  /* 0x0000000000007992 */ /* 0x0003ec0000008000 */
[----:B-1----:R-:W1:Y:S02]  /*5490*/  FENCE.VIEW.ASYNC.S ;  /* 0x00000000000073c6 */ /* 0x002e640000000000 */
[----:B-1----:R-:W-:Y:S06]  /*54a0*/  BAR.SYNC.DEFER_BLOCKING 0x0 ;  /* 0x0000000000007b1d */ /* 0x002fec0000010000 */
[----:B------:R1:W-:Y:S01]  /*54b0*/  @UP1 UTMASTG.2D [UR8], [UR6] ;  /* 0x00000008060013b5 */ /* 0x0003e20008008000 */
[----:B------:R0:W-:Y:S01]  /*54c0*/  UTMACMDFLUSH ;  /* 0x00000000000079b7 */ /* 0x0001e20000000000 */
[----:B------:R-:W-:-:S04]  /*54d0*/  DEPBAR.LE SB0, 0x0 ;  /* 0x000080000000791a */ /* 0x000fc80000000000 */
[----:B------:R-:W-:Y:S06]  /*54e0*/  BAR.SYNC.DEFER_BLOCKING 0x0 ;  /* 0x0000000000007b1d */ /* 0x000fec0000010000 */
[----:B-1----:R-:W-:Y:S05]  /*54f0*/  EXIT ;  /* 0x000000000000794d */ /* 0x002fea0003800000 */
.L_x_49:
[----:B------:R-:W1:Y:S02]  /*5500*/  SYNCS.PHASECHK.TRANS64.TRYWAIT P0, [UR18+0x18000], R0 ;  /* 0x01800000ff0075a7 */ /* 0x000e640008000152 */
[----:B-1----:R-:W-:Y:S05]  /*5510*/  @!P0 BRA `(.L_x_49) ;  /* 0xfffffffc00f88947 */ /* 0x002fea000383ffff */
[----:B------:R-:W-:Y:S05]  /*5520*/  BRA `(.L_x_51) ;  /* 0xffffffd8001c7947 */ /* 0x000fea000383ffff */
.L_x_52:
[----:B------:R-:W-:-:S00]  /*5530*/  BRA `(.L_x_52) ;  /* 0xfffffffc00fc7947 */ /* 0x000fc0000383ffff */
[----:B------:R-:W-:-:S00]  /*5540*/  NOP ;  /* 0x0000000000007918 */ /* 0x000fc00000000000 */
        /* <DEDUP_REMOVED lines=11> */
.L_x_53:


//--------------------- .nv.shared.gluon_wgmma    --------------------------
	.section	.nv.shared.gluon_wgmma,"aw",@nobits
	.sectionflags	@""
	.align	16
	.zero		1024


//--------------------- .nv.shared.reserved.0     --------------------------
	.section	.nv.shared.reserved.0,"aw",@nobits
	.weak		__nv_reservedSMEM_offset_0_alias
	.size		__nv_reservedSMEM_offset_0_alias, 0, 0
	.other		__nv_reservedSMEM_offset_0_alias,@"STO_CUDA_RESERVED_SHARED STV_DEFAULT"
__nv_reservedSMEM_offset_0_alias:
	.zero		0


//--------------------- .nv.constant0.gluon_wgmma --------------------------
	.section	.nv.constant0.gluon_wgmma,"a",@progbits
	.sectionflags	@""
	.align	4
.nv.constant0.gluon_wgmma:
	.zero		608


//--------------------- SYMBOLS --------------------------

	.type		.nv.reservedSmem.offset0,@object
	.size		.nv.reservedSmem.offset0,0x4
